// auto-generated by cutlass_sweep.gemm — config: {"arch": "sm_90", "cluster_m": 2, "cluster_n": 2, "dtype": "int8", "dtype_b": "int8", "layout": "nt", "stages": 0, "tile_k": 128, "tile_m": 64, "tile_n": 128}
#include "cutlass/cutlass.h"
#include "cutlass/gemm/collective/collective_builder.hpp"
#include "cutlass/gemm/device/gemm_universal_adapter.h"
#include "cutlass/gemm/kernel/gemm_universal.hpp"
#include "cutlass/epilogue/collective/collective_builder.hpp"

using ElemA = int8_t;
using ElemB = int8_t;
using ElemCD = int8_t;
using Acc  = int32_t;
using TileShape    = cute::Shape<cute::_64, cute::_128, cute::_128>;
using ClusterShape = cute::Shape<cute::_2, cute::_2, cute::_1>;

using CollectiveEpilogue = typename cutlass::epilogue::collective::CollectiveBuilder<
    cutlass::arch::Sm90, cutlass::arch::OpClassTensorOp,
    TileShape, ClusterShape,
    cutlass::epilogue::collective::EpilogueTileAuto,
    Acc, Acc,
    ElemCD, cutlass::layout::RowMajor, 128 / cutlass::sizeof_bits<ElemCD>::value,
    ElemCD, cutlass::layout::RowMajor, 128 / cutlass::sizeof_bits<ElemCD>::value,
    cutlass::epilogue::collective::EpilogueScheduleAuto
  >::CollectiveOp;

using CollectiveMainloop = typename cutlass::gemm::collective::CollectiveBuilder<
    cutlass::arch::Sm90, cutlass::arch::OpClassTensorOp,
    ElemA, cutlass::layout::RowMajor, 128 / cutlass::sizeof_bits<ElemA>::value,
    ElemB, cutlass::layout::ColumnMajor, 128 / cutlass::sizeof_bits<ElemB>::value,
    Acc,
    TileShape, ClusterShape,
    cutlass::gemm::collective::StageCountAutoCarveout<static_cast<int>(sizeof(typename CollectiveEpilogue::SharedStorage))>,
    cutlass::gemm::collective::KernelScheduleAuto
  >::CollectiveOp;

using GemmKernel = cutlass::gemm::kernel::GemmUniversal<
    cute::Shape<int,int,int,int>,
    CollectiveMainloop,
    CollectiveEpilogue
>;
using Gemm = cutlass::gemm::device::GemmUniversalAdapter<GemmKernel>;

// Force the device kernel symbol into the cubin without needing a host main.
auto* _anchor = &cutlass::device_kernel<GemmKernel>;


// ===== COMPILED SASS (sm_90a) =====

	.target	sm_90a

	.elftype	@"ET_EXEC"


//--------------------- .note.nv.tkinfo           --------------------------
	.section	.note.nv.tkinfo,"",@"SHT_NOTE"
	.sectionflags	@"SHF_NOTE_NV_TKINFO"
	.tkinfo
        /*0018*/ 	.word	0x00000002
        /*0030*/ 	.string	""
        /*0030*/ 	.string	"ptxas"
        /*0030*/ 	.string	"Cuda compilation tools, release 13.0, V13.0.88"
        /*0030*/ 	.string	"Build cuda_13.0.r13.0/compiler.36424714_0"
        /*0030*/ 	.string	"-arch sm_90a -m 64 "



//--------------------- .note.nv.cuinfo           --------------------------
	.section	.note.nv.cuinfo,"",@"SHT_NOTE"
	.sectionflags	@"SHF_NOTE_NV_CUINFO"
        /*0018*/ 	.short	0x0002
        /*001a*/ 	.short	0x005a
        /*001c*/ 	.short	0x0082
	.zero		2


//--------------------- .nv.info                  --------------------------
	.section	.nv.info,"",@"SHT_CUDA_INFO"
	.align	4


	//----- nvinfo : EIATTR_REGCOUNT
	.align		4
        /*0000*/ 	.byte	0x04, 0x2f
        /*0002*/ 	.short	(.L_15 - .L_14)
	.align		4
.L_14:
        /*0004*/ 	.word	index@(_ZN7cutlass13device_kernelINS_4gemm6kernel13GemmUniversalIN4cute5tupleIJiiiiEEENS1_10collective13CollectiveMmaINS1_34MainloopSm90TmaGmmaWarpSpecializedILi9ENS5_IJNS4_1CILi2EEESB_NSA_ILi1EEEEEENS1_32KernelTmaWarpSpecializedPingpongEEENS5_IJNSA_ILi64EEENSA_ILi128EEESH_EEEaNS5_IJlSC_lEEEaSJ_NS4_8TiledMMAINS4_8MMA_AtomIJNS4_4SM904GMMA27MMA_64x128x32_S32S8S8_SS_TNEEEENS4_6LayoutINS5_IJSC_SC_SC_EEENS5_IJNSA_ILi0EEESS_SS_EEEEENS5_IJNS4_10UnderscoreESV_SV_EEEEENS4_23SM90_TMA_LOAD_MULTICASTENS4_14ComposedLayoutINS4_7SwizzleILi3ELi4ELi3EEENS4_18smem_ptr_flag_bitsILi8EEENSQ_INS5_IJNSA_ILi8EEESH_EEENS5_IJSH_SC_EEEEEEEvNS4_8identityESY_S18_vS19_EENS_8epilogue10collective6detail29Sm90TmaWarpSpecializedAdapterINS1C_15DefaultEpilogueIaSJ_SJ_NS1B_6thread17LinearCombinationIaLi1EiiLNS1G_9ScaleType4KindE0ELNS_15FloatRoundStyleE2EaEENS1_15EpilogueDefaultEEEEEvvEEEEvNT_6ParamsE)
        /*0008*/ 	.word	0x000000a8


	//----- nvinfo : EIATTR_FRAME_SIZE
	.align		4
.L_15:
        /*000c*/ 	.byte	0x04, 0x11
        /*000e*/ 	.short	(.L_17 - .L_16)
	.align		4
.L_16:
        /*0010*/ 	.word	index@(_ZN7cutlass13device_kernelINS_4gemm6kernel13GemmUniversalIN4cute5tupleIJiiiiEEENS1_10collective13CollectiveMmaINS1_34MainloopSm90TmaGmmaWarpSpecializedILi9ENS5_IJNS4_1CILi2EEESB_NSA_ILi1EEEEEENS1_32KernelTmaWarpSpecializedPingpongEEENS5_IJNSA_ILi64EEENSA_ILi128EEESH_EEEaNS5_IJlSC_lEEEaSJ_NS4_8TiledMMAINS4_8MMA_AtomIJNS4_4SM904GMMA27MMA_64x128x32_S32S8S8_SS_TNEEEENS4_6LayoutINS5_IJSC_SC_SC_EEENS5_IJNSA_ILi0EEESS_SS_EEEEENS5_IJNS4_10UnderscoreESV_SV_EEEEENS4_23SM90_TMA_LOAD_MULTICASTENS4_14ComposedLayoutINS4_7SwizzleILi3ELi4ELi3EEENS4_18smem_ptr_flag_bitsILi8EEENSQ_INS5_IJNSA_ILi8EEESH_EEENS5_IJSH_SC_EEEEEEEvNS4_8identityESY_S18_vS19_EENS_8epilogue10collective6detail29Sm90TmaWarpSpecializedAdapterINS1C_15DefaultEpilogueIaSJ_SJ_NS1B_6thread17LinearCombinationIaLi1EiiLNS1G_9ScaleType4KindE0ELNS_15FloatRoundStyleE2EaEENS1_15EpilogueDefaultEEEEEvvEEEEvNT_6ParamsE)
        /*0014*/ 	.word	0x00000008


	//----- nvinfo : EIATTR_MIN_STACK_SIZE
	.align		4
.L_17:
        /*0018*/ 	.byte	0x04, 0x12
        /*001a*/ 	.short	(.L_19 - .L_18)
	.align		4
.L_18:
        /*001c*/ 	.word	index@(_ZN7cutlass13device_kernelINS_4gemm6kernel13GemmUniversalIN4cute5tupleIJiiiiEEENS1_10collective13CollectiveMmaINS1_34MainloopSm90TmaGmmaWarpSpecializedILi9ENS5_IJNS4_1CILi2EEESB_NSA_ILi1EEEEEENS1_32KernelTmaWarpSpecializedPingpongEEENS5_IJNSA_ILi64EEENSA_ILi128EEESH_EEEaNS5_IJlSC_lEEEaSJ_NS4_8TiledMMAINS4_8MMA_AtomIJNS4_4SM904GMMA27MMA_64x128x32_S32S8S8_SS_TNEEEENS4_6LayoutINS5_IJSC_SC_SC_EEENS5_IJNSA_ILi0EEESS_SS_EEEEENS5_IJNS4_10UnderscoreESV_SV_EEEEENS4_23SM90_TMA_LOAD_MULTICASTENS4_14ComposedLayoutINS4_7SwizzleILi3ELi4ELi3EEENS4_18smem_ptr_flag_bitsILi8EEENSQ_INS5_IJNSA_ILi8EEESH_EEENS5_IJSH_SC_EEEEEEEvNS4_8identityESY_S18_vS19_EENS_8epilogue10collective6detail29Sm90TmaWarpSpecializedAdapterINS1C_15DefaultEpilogueIaSJ_SJ_NS1B_6thread17LinearCombinationIaLi1EiiLNS1G_9ScaleType4KindE0ELNS_15FloatRoundStyleE2EaEENS1_15EpilogueDefaultEEEEEvvEEEEvNT_6ParamsE)
        /*0020*/ 	.word	0x00000008
.L_19:


//--------------------- .nv.compat                --------------------------
	.section	.nv.compat,"",@"SHT_CUDA_COMPAT_INFO"
	.align	4
        /*0000*/ 	.byte	0x02, 0x09, 0x01, 0x00, 0x02, 0x02, 0x04, 0x00, 0x02, 0x05, 0x05, 0x00, 0x03, 0x07, 0x01, 0x01
        /*0010*/ 	.byte	0x02, 0x03, 0x01, 0x00, 0x02, 0x06, 0x01, 0x00, 0x04, 0x0b, 0x08, 0x00, 0x00, 0x00, 0x00, 0x00
        /*0020*/ 	.byte	0x00, 0x00, 0x00, 0x00


//--------------------- .nv.info._ZN7cutlass13device_kernelINS_4gemm6kernel13GemmUniversalIN4cute5tupleIJiiiiEEENS1_10collective13CollectiveMmaINS1_34MainloopSm90TmaGmmaWarpSpecializedILi9ENS5_IJNS4_1CILi2EEESB_NSA_ILi1EEEEEENS1_32KernelTmaWarpSpecializedPingpongEEENS5_IJNSA_ILi64EEENSA_ILi128EEESH_EEEaNS5_IJlSC_lEEEaSJ_NS4_8TiledMMAINS4_8MMA_AtomIJNS4_4SM904GMMA27MMA_64x128x32_S32S8S8_SS_TNEEEENS4_6LayoutINS5_IJSC_SC_SC_EEENS5_IJNSA_ILi0EEESS_SS_EEEEENS5_IJNS4_10UnderscoreESV_SV_EEEEENS4_23SM90_TMA_LOAD_MULTICASTENS4_14ComposedLayoutINS4_7SwizzleILi3ELi4ELi3EEENS4_18smem_ptr_flag_bitsILi8EEENSQ_INS5_IJNSA_ILi8EEESH_EEENS5_IJSH_SC_EEEEEEEvNS4_8identityESY_S18_vS19_EENS_8epilogue10collective6detail29Sm90TmaWarpSpecializedAdapterINS1C_15DefaultEpilogueIaSJ_SJ_NS1B_6thread17LinearCombinationIaLi1EiiLNS1G_9ScaleType4KindE0ELNS_15FloatRoundStyleE2EaEENS1_15EpilogueDefaultEEEEEvvEEEEvNT_6ParamsE --------------------------
	.section	.nv.info._ZN7cutlass13device_kernelINS_4gemm6kernel13GemmUniversalIN4cute5tupleIJiiiiEEENS1_10collective13CollectiveMmaINS1_34MainloopSm90TmaGmmaWarpSpecializedILi9ENS5_IJNS4_1CILi2EEESB_NSA_ILi1EEEEEENS1_32KernelTmaWarpSpecializedPingpongEEENS5_IJNSA_ILi64EEENSA_ILi128EEESH_EEEaNS5_IJlSC_lEEEaSJ_NS4_8TiledMMAINS4_8MMA_AtomIJNS4_4SM904GMMA27MMA_64x128x32_S32S8S8_SS_TNEEEENS4_6LayoutINS5_IJSC_SC_SC_EEENS5_IJNSA_ILi0EEESS_SS_EEEEENS5_IJNS4_10UnderscoreESV_SV_EEEEENS4_23SM90_TMA_LOAD_MULTICASTENS4_14ComposedLayoutINS4_7SwizzleILi3ELi4ELi3EEENS4_18smem_ptr_flag_bitsILi8EEENSQ_INS5_IJNSA_ILi8EEESH_EEENS5_IJSH_SC_EEEEEEEvNS4_8identityESY_S18_vS19_EENS_8epilogue10collective6detail29Sm90TmaWarpSpecializedAdapterINS1C_15DefaultEpilogueIaSJ_SJ_NS1B_6thread17LinearCombinationIaLi1EiiLNS1G_9ScaleType4KindE0ELNS_15FloatRoundStyleE2EaEENS1_15EpilogueDefaultEEEEEvvEEEEvNT_6ParamsE,"",@"SHT_CUDA_INFO"
	.sectionflags	@""
	.align	4


	//----- nvinfo : EIATTR_CUDA_API_VERSION
	.align		4
        /*0000*/ 	.byte	0x04, 0x37
        /*0002*/ 	.short	(.L_21 - .L_20)
.L_20:
        /*0004*/ 	.word	0x00000082


	//----- nvinfo : EIATTR_KPARAM_INFO
	.align		4
.L_21:
        /*0008*/ 	.byte	0x04, 0x17
        /*000a*/ 	.short	(.L_23 - .L_22)
.L_22:
        /*000c*/ 	.word	0x00000000
        /*0010*/ 	.short	0x0000
        /*0012*/ 	.short	0x0070
        /*0014*/ 	.byte	0x00, 0xf0, 0x01, 0x10


	//----- nvinfo : EIATTR_SPARSE_MMA_MASK
	.align		4
.L_23:
        /*0018*/ 	.byte	0x03, 0x50
        /*001a*/ 	.short	0x0000


	//----- nvinfo : EIATTR_MAXREG_COUNT
	.align		4
        /*001c*/ 	.byte	0x03, 0x1b
        /*001e*/ 	.short	0x00a8


	//----- nvinfo : EIATTR_NUM_BARRIERS
	.align		4
        /*0020*/ 	.byte	0x02, 0x4c
        /*0022*/ 	.byte	0x01
	.zero		1


	//----- nvinfo : EIATTR_EXTERNS
	.align		4
        /*0024*/ 	.byte	0x04, 0x0f
        /*0026*/ 	.short	(.L_25 - .L_24)


	//   ....[0]....
	.align		4
.L_24:
        /*0028*/ 	.word	index@(__assertfail)


	//----- nvinfo : EIATTR_ANNOTATIONS
	.align		4
.L_25:
        /*002c*/ 	.byte	0x04, 0x55
        /*002e*/ 	.short	(.L_27 - .L_26)


	//   ....[0]....
.L_26:
        /*0030*/ 	.word	0x00000001
        /*0034*/ 	.byte	0x80, 0x0e, 0x00, 0x00, 0x01, 0x00, 0x00, 0x00, 0x20, 0x15, 0x00, 0x00, 0x01, 0x00, 0x00, 0x00
        /*0044*/ 	.byte	0xe0, 0x56, 0x00, 0x00, 0x01, 0x00, 0x00, 0x00, 0x00, 0x64, 0x00, 0x00


	//----- nvinfo : EIATTR_MERCURY_ISA_VERSION
	.align		4
.L_27:
        /*0050*/ 	.byte	0x03, 0x5f
        /*0052*/ 	.short	0x0101


	//----- nvinfo : EIATTR_INT_WARP_WIDE_INSTR_OFFSETS
	.align		4
        /*0054*/ 	.byte	0x04, 0x31
        /*0056*/ 	.short	(.L_29 - .L_28)


	//   ....[0]....
.L_28:
        /*0058*/ 	.word	0x000005d0


	//   ....[1]....
        /*005c*/ 	.word	0x00000610


	//   ....[2]....
        /*0060*/ 	.word	0x00000670


	//   ....[3]....
        /*0064*/ 	.word	0x000006a0


	//   ....[4]....
        /*0068*/ 	.word	0x000007b0


	//   ....[5]....
        /*006c*/ 	.word	0x00000830


	//   ....[6]....
        /*0070*/ 	.word	0x00000840


	//   ....[7]....
        /*0074*/ 	.word	0x000008a0


	//   ....[8]....
        /*0078*/ 	.word	0x000021b0


	//----- nvinfo : EIATTR_COOP_GROUP_MASK_REGIDS
	.align		4
.L_29:
        /*007c*/ 	.byte	0x04, 0x29
        /*007e*/ 	.short	(.L_31 - .L_30)


	//   ....[0]....
.L_30:
        /*0080*/ 	.word	0xffffffff


	//   ....[1]....
        /*0084*/ 	.word	0xffffffff


	//   ....[2]....
        /*0088*/ 	.word	0xffffffff


	//   ....[3]....
        /*008c*/ 	.word	0xffffffff


	//   ....[4]....
        /*0090*/ 	.word	0xffffffff


	//   ....[5]....
        /*0094*/ 	.word	0xffffffff


	//   ....[6]....
        /*0098*/ 	.word	0xffffffff


	//----- nvinfo : EIATTR_COOP_GROUP_INSTR_OFFSETS
	.align		4
.L_31:
        /*009c*/ 	.byte	0x04, 0x28
        /*009e*/ 	.short	(.L_33 - .L_32)


	//   ....[0]....
.L_32:
        /*00a0*/ 	.word	0x00000070


	//   ....[1]....
        /*00a4*/ 	.word	0x00000080


	//   ....[2]....
        /*00a8*/ 	.word	0x00000140


	//   ....[3]....
        /*00ac*/ 	.word	0x000003a0


	//   ....[4]....
        /*00b0*/ 	.word	0x000003e0


	//   ....[5]....
        /*00b4*/ 	.word	0x00000470


	//   ....[6]....
        /*00b8*/ 	.word	0x00000a30


	//----- nvinfo : EIATTR_REG_RECONFIG
	.align		4
.L_33:
        /*00bc*/ 	.byte	0x01, 0x54
	.zero		2


	//----- nvinfo : EIATTR_SYSCALL_OFFSETS
	.align		4
        /*00c0*/ 	.byte	0x04, 0x46
        /*00c2*/ 	.short	(.L_35 - .L_34)


	//   ....[0]....
.L_34:
        /*00c4*/ 	.word	0x00001950


	//----- nvinfo : EIATTR_MBARRIER_INSTR_OFFSETS
	.align		4
.L_35:
        /*00c8*/ 	.byte	0x04, 0x39
        /*00ca*/ 	.short	(.L_37 - .L_36)


	//   ....[0]....
.L_36:
        /*00cc*/ 	.word	0x00000260
        /*00d0*/ 	.word	0x000000ff
        /*00d4*/ 	.word	0x00000000
        /*00d8*/ 	.short	0x0100
        /*00da*/ 	.byte	0x08
	.zero		1


	//   ....[1]....
        /*00dc*/ 	.word	0x00000270
        /*00e0*/ 	.word	0x000000ff
        /*00e4*/ 	.word	0x00000048
        /*00e8*/ 	.short	0x0100
        /*00ea*/ 	.byte	0x08
	.zero		1


	//   ....[2]....
        /*00ec*/ 	.word	0x00000280
        /*00f0*/ 	.word	0x000000ff
        /*00f4*/ 	.word	0x00000008
        /*00f8*/ 	.short	0x0100
        /*00fa*/ 	.byte	0x08
	.zero		1


	//   ....[3]....
        /*00fc*/ 	.word	0x00000290
        /*0100*/ 	.word	0x000000ff
        /*0104*/ 	.word	0x00000050
        /*0108*/ 	.short	0x0100
        /*010a*/ 	.byte	0x08
	.zero		1


	//   ....[4]....
        /*010c*/ 	.word	0x000002a0
        /*0110*/ 	.word	0x000000ff
        /*0114*/ 	.word	0x00000010
        /*0118*/ 	.short	0x0100
        /*011a*/ 	.byte	0x08
	.zero		1


	//   ....[5]....
        /*011c*/ 	.word	0x000002b0
        /*0120*/ 	.word	0x000000ff
        /*0124*/ 	.word	0x00000058
        /*0128*/ 	.short	0x0100
        /*012a*/ 	.byte	0x08
	.zero		1


	//   ....[6]....
        /*012c*/ 	.word	0x000002c0
        /*0130*/ 	.word	0x000000ff
        /*0134*/ 	.word	0x00000018
        /*0138*/ 	.short	0x0100
        /*013a*/ 	.byte	0x08
	.zero		1


	//   ....[7]....
        /*013c*/ 	.word	0x000002d0
        /*0140*/ 	.word	0x000000ff
        /*0144*/ 	.word	0x00000060
        /*0148*/ 	.short	0x0100
        /*014a*/ 	.byte	0x08
	.zero		1


	//   ....[8]....
        /*014c*/ 	.word	0x000002e0
        /*0150*/ 	.word	0x000000ff
        /*0154*/ 	.word	0x00000020
        /*0158*/ 	.short	0x0100
        /*015a*/ 	.byte	0x08
	.zero		1


	//   ....[9]....
        /*015c*/ 	.word	0x000002f0
        /*0160*/ 	.word	0x000000ff
        /*0164*/ 	.word	0x00000068
        /*0168*/ 	.short	0x0100
        /*016a*/ 	.byte	0x08
	.zero		1


	//   ....[10]....
        /*016c*/ 	.word	0x00000300
        /*0170*/ 	.word	0x000000ff
        /*0174*/ 	.word	0x00000028
        /*0178*/ 	.short	0x0100
        /*017a*/ 	.byte	0x08
	.zero		1


	//   ....[11]....
        /*017c*/ 	.word	0x00000310
        /*0180*/ 	.word	0x000000ff
        /*0184*/ 	.word	0x00000070
        /*0188*/ 	.short	0x0100
        /*018a*/ 	.byte	0x08
	.zero		1


	//   ....[12]....
        /*018c*/ 	.word	0x00000320
        /*0190*/ 	.word	0x000000ff
        /*0194*/ 	.word	0x00000030
        /*0198*/ 	.short	0x0100
        /*019a*/ 	.byte	0x08
	.zero		1


	//   ....[13]....
        /*019c*/ 	.word	0x00000330
        /*01a0*/ 	.word	0x000000ff
        /*01a4*/ 	.word	0x00000078
        /*01a8*/ 	.short	0x0100
        /*01aa*/ 	.byte	0x08
	.zero		1


	//   ....[14]....
        /*01ac*/ 	.word	0x00000340
        /*01b0*/ 	.word	0x000000ff
        /*01b4*/ 	.word	0x00000038
        /*01b8*/ 	.short	0x0100
        /*01ba*/ 	.byte	0x08
	.zero		1


	//   ....[15]....
        /*01bc*/ 	.word	0x00000350
        /*01c0*/ 	.word	0x000000ff
        /*01c4*/ 	.word	0x00000080
        /*01c8*/ 	.short	0x0100
        /*01ca*/ 	.byte	0x08
	.zero		1


	//   ....[16]....
        /*01cc*/ 	.word	0x00000360
        /*01d0*/ 	.word	0x000000ff
        /*01d4*/ 	.word	0x00000040
        /*01d8*/ 	.short	0x0100
        /*01da*/ 	.byte	0x08
	.zero		1


	//   ....[17]....
        /*01dc*/ 	.word	0x00000370
        /*01e0*/ 	.word	0x000000ff
        /*01e4*/ 	.word	0x00000088
        /*01e8*/ 	.short	0x0100
        /*01ea*/ 	.byte	0x08
	.zero		1


	//   ....[18]....
        /*01ec*/ 	.word	0x000008d0
        /*01f0*/ 	.word	0x000000ff
        /*01f4*/ 	.word	0x000000c0
        /*01f8*/ 	.short	0x0100
        /*01fa*/ 	.byte	0x08
	.zero		1


	//   ....[19]....
        /*01fc*/ 	.word	0x00000970
        /*0200*/ 	.word	0x000000ff
        /*0204*/ 	.word	0x000000c8
        /*0208*/ 	.short	0x0100
        /*020a*/ 	.byte	0x08
	.zero		1


	//   ....[20]....
        /*020c*/ 	.word	0x000009b0
        /*0210*/ 	.word	0x000000ff
        /*0214*/ 	.word	0x000000a0
        /*0218*/ 	.short	0x0100
        /*021a*/ 	.byte	0x09
	.zero		1


	//   ....[21]....
        /*021c*/ 	.word	0x000009c0
        /*0220*/ 	.word	0x000000ff
        /*0224*/ 	.word	0x000000a8
        /*0228*/ 	.short	0x0100
        /*022a*/ 	.byte	0x09
	.zero		1


	//   ....[22]....
        /*022c*/ 	.word	0x000009d0
        /*0230*/ 	.word	0x000000ff
        /*0234*/ 	.word	0x000000b0
        /*0238*/ 	.short	0x0100
        /*023a*/ 	.byte	0x09
	.zero		1


	//   ....[23]....
        /*023c*/ 	.word	0x000009e0
        /*0240*/ 	.word	0x000000ff
        /*0244*/ 	.word	0x000000b8
        /*0248*/ 	.short	0x0100
        /*024a*/ 	.byte	0x09
	.zero		1


	//   ....[24]....
        /*024c*/ 	.word	0x00001810
        /*0250*/ 	.word	0x000000ff
        /*0254*/ 	.word	0xfffffff8
        /*0258*/ 	.short	0x010a
        /*025a*/ 	.byte	0x2b
	.zero		1


	//   ....[25]....
        /*025c*/ 	.word	0x000019e0
        /*0260*/ 	.word	0x00000003
        /*0264*/ 	.word	0x00000000
        /*0268*/ 	.short	0x010a
        /*026a*/ 	.byte	0x3f
	.zero		1


	//   ....[26]....
        /*026c*/ 	.word	0x00001a40
        /*0270*/ 	.word	0x00000003
        /*0274*/ 	.word	0x00000000
        /*0278*/ 	.short	0x010a
        /*027a*/ 	.byte	0x3f
	.zero		1


	//   ....[27]....
        /*027c*/ 	.word	0x00001da0
        /*0280*/ 	.word	0x000000ff
        /*0284*/ 	.word	0x00000000
        /*0288*/ 	.short	0x010a
        /*028a*/ 	.byte	0x04
	.zero		1


	//   ....[28]....
        /*028c*/ 	.word	0x00001de0
        /*0290*/ 	.word	0x000000ff
        /*0294*/ 	.word	0x00000000
        /*0298*/ 	.short	0x010a
        /*029a*/ 	.byte	0x04
	.zero		1


	//   ....[29]....
        /*029c*/ 	.word	0x00002040
        /*02a0*/ 	.word	0x00000005
        /*02a4*/ 	.word	0x00000000
        /*02a8*/ 	.short	0x0101
        /*02aa*/ 	.byte	0x3f
	.zero		1


	//   ....[30]....
        /*02ac*/ 	.word	0x00002150
        /*02b0*/ 	.word	0x00000003
        /*02b4*/ 	.word	0x00000000
        /*02b8*/ 	.short	0x0101
        /*02ba*/ 	.byte	0x2e
	.zero		1


	//   ....[31]....
        /*02bc*/ 	.word	0x00002250
        /*02c0*/ 	.word	0x00000003
        /*02c4*/ 	.word	0x00000000
        /*02c8*/ 	.short	0x0101
        /*02ca*/ 	.byte	0x3f
	.zero		1


	//   ....[32]....
        /*02cc*/ 	.word	0x000022d0
        /*02d0*/ 	.word	0x000000ff
        /*02d4*/ 	.word	0x00000008
        /*02d8*/ 	.short	0x010a
        /*02da*/ 	.byte	0x2b
	.zero		1


	//   ....[33]....
        /*02dc*/ 	.word	0x00005720
        /*02e0*/ 	.word	0x00000000
        /*02e4*/ 	.word	0x00000000
        /*02e8*/ 	.short	0x0101
        /*02ea*/ 	.byte	0x2e
	.zero		1


	//   ....[34]....
        /*02ec*/ 	.word	0x00006150
        /*02f0*/ 	.word	0x0000000b
        /*02f4*/ 	.word	0x00000048
        /*02f8*/ 	.short	0x010a
        /*02fa*/ 	.byte	0x3f
	.zero		1


	//   ....[35]....
        /*02fc*/ 	.word	0x00006530
        /*0300*/ 	.word	0x00000006
        /*0304*/ 	.word	0x000000c8
        /*0308*/ 	.short	0x0101
        /*030a*/ 	.byte	0x3f
	.zero		1


	//   ....[36]....
        /*030c*/ 	.word	0x00006c50
        /*0310*/ 	.word	0x00000007
        /*0314*/ 	.word	0x00000000
        /*0318*/ 	.short	0x010a
        /*031a*/ 	.byte	0x3f
	.zero		1


	//   ....[37]....
        /*031c*/ 	.word	0x00006cd0
        /*0320*/ 	.word	0x00000006
        /*0324*/ 	.word	0x00000000
        /*0328*/ 	.short	0x010a
        /*032a*/ 	.byte	0x3f
	.zero		1


	//   ....[38]....
        /*032c*/ 	.word	0x00006d60
        /*0330*/ 	.word	0x00000007
        /*0334*/ 	.word	0x00000000
        /*0338*/ 	.short	0x010a
        /*033a*/ 	.byte	0x3f
	.zero		1


	//   ....[39]....
        /*033c*/ 	.word	0x00006df0
        /*0340*/ 	.word	0x00000006
        /*0344*/ 	.word	0x00000000
        /*0348*/ 	.short	0x010a
        /*034a*/ 	.byte	0x3f
	.zero		1


	//   ....[40]....
        /*034c*/ 	.word	0x00006e80
        /*0350*/ 	.word	0x00000007
        /*0354*/ 	.word	0x00000000
        /*0358*/ 	.short	0x010a
        /*035a*/ 	.byte	0x3f
	.zero		1


	//   ....[41]....
        /*035c*/ 	.word	0x00006f10
        /*0360*/ 	.word	0x00000006
        /*0364*/ 	.word	0x00000000
        /*0368*/ 	.short	0x010a
        /*036a*/ 	.byte	0x3f
	.zero		1


	//   ....[42]....
        /*036c*/ 	.word	0x00006fa0
        /*0370*/ 	.word	0x00000007
        /*0374*/ 	.word	0x00000000
        /*0378*/ 	.short	0x010a
        /*037a*/ 	.byte	0x3f
	.zero		1


	//   ....[43]....
        /*037c*/ 	.word	0x00007030
        /*0380*/ 	.word	0x00000006
        /*0384*/ 	.word	0x00000000
        /*0388*/ 	.short	0x010a
        /*038a*/ 	.byte	0x3f
	.zero		1


	//   ....[44]....
        /*038c*/ 	.word	0x000070c0
        /*0390*/ 	.word	0x00000005
        /*0394*/ 	.word	0x00000000
        /*0398*/ 	.short	0x010a
        /*039a*/ 	.byte	0x3f
	.zero		1


	//   ....[45]....
        /*039c*/ 	.word	0x00007130
        /*03a0*/ 	.word	0x00000003
        /*03a4*/ 	.word	0xfffffff8
        /*03a8*/ 	.short	0x010a
        /*03aa*/ 	.byte	0x3f
	.zero		1


	//   ....[46]....
        /*03ac*/ 	.word	0x00007180
        /*03b0*/ 	.word	0x00000003
        /*03b4*/ 	.word	0x00000000
        /*03b8*/ 	.short	0x010a
        /*03ba*/ 	.byte	0x3f
	.zero		1


	//   ....[47]....
        /*03bc*/ 	.word	0x000071e0
        /*03c0*/ 	.word	0x00000005
        /*03c4*/ 	.word	0x00000000
        /*03c8*/ 	.short	0x010a
        /*03ca*/ 	.byte	0x3f
	.zero		1


	//   ....[48]....
        /*03cc*/ 	.word	0x00007240
        /*03d0*/ 	.word	0x00000004
        /*03d4*/ 	.word	0x00000008
        /*03d8*/ 	.short	0x010a
        /*03da*/ 	.byte	0x3f
	.zero		1


	//   ....[49]....
        /*03dc*/ 	.word	0x00007310
        /*03e0*/ 	.word	0x0000000b
        /*03e4*/ 	.word	0x00000048
        /*03e8*/ 	.short	0x010a
        /*03ea*/ 	.byte	0x3f
	.zero		1


	//   ....[50]....
        /*03ec*/ 	.word	0x000073e0
        /*03f0*/ 	.word	0x00000007
        /*03f4*/ 	.word	0x00000000
        /*03f8*/ 	.short	0x010a
        /*03fa*/ 	.byte	0x3f
	.zero		1


	//   ....[51]....
        /*03fc*/ 	.word	0x00007430
        /*0400*/ 	.word	0x00000006
        /*0404*/ 	.word	0x00000000
        /*0408*/ 	.short	0x010a
        /*040a*/ 	.byte	0x3f
	.zero		1


	//   ....[52]....
        /*040c*/ 	.word	0x00007480
        /*0410*/ 	.word	0x00000007
        /*0414*/ 	.word	0x00000000
        /*0418*/ 	.short	0x010a
        /*041a*/ 	.byte	0x3f
	.zero		1


	//   ....[53]....
        /*041c*/ 	.word	0x000074d0
        /*0420*/ 	.word	0x00000006
        /*0424*/ 	.word	0x00000000
        /*0428*/ 	.short	0x010a
        /*042a*/ 	.byte	0x3f
	.zero		1


	//   ....[54]....
        /*042c*/ 	.word	0x00007520
        /*0430*/ 	.word	0x00000007
        /*0434*/ 	.word	0x00000000
        /*0438*/ 	.short	0x010a
        /*043a*/ 	.byte	0x3f
	.zero		1


	//   ....[55]....
        /*043c*/ 	.word	0x00007570
        /*0440*/ 	.word	0x00000006
        /*0444*/ 	.word	0x00000000
        /*0448*/ 	.short	0x010a
        /*044a*/ 	.byte	0x3f
	.zero		1


	//   ....[56]....
        /*044c*/ 	.word	0x000075c0
        /*0450*/ 	.word	0x00000007
        /*0454*/ 	.word	0x00000000
        /*0458*/ 	.short	0x010a
        /*045a*/ 	.byte	0x3f
	.zero		1


	//   ....[57]....
        /*045c*/ 	.word	0x00007610
        /*0460*/ 	.word	0x00000006
        /*0464*/ 	.word	0x00000000
        /*0468*/ 	.short	0x010a
        /*046a*/ 	.byte	0x3f
	.zero		1


	//----- nvinfo : EIATTR_NUM_MBARRIERS
	.align		4
.L_37:
        /*046c*/ 	.byte	0x03, 0x38
        /*046e*/ 	.short	0x0018


	//----- nvinfo : EIATTR_EXIT_INSTR_OFFSETS
	.align		4
        /*0470*/ 	.byte	0x04, 0x1c
        /*0472*/ 	.short	(.L_39 - .L_38)


	//   ....[0]....
.L_38:
        /*0474*/ 	.word	0x000014b0


	//   ....[1]....
        /*0478*/ 	.word	0x00001510


	//   ....[2]....
        /*047c*/ 	.word	0x00005d40


	//   ....[3]....
        /*0480*/ 	.word	0x00005d70


	//   ....[4]....
        /*0484*/ 	.word	0x00007110


	//----- nvinfo : EIATTR_MAX_THREADS
	.align		4
.L_39:
        /*0488*/ 	.byte	0x04, 0x05
        /*048a*/ 	.short	(.L_41 - .L_40)
.L_40:
        /*048c*/ 	.word	0x00000180
        /*0490*/ 	.word	0x00000001
        /*0494*/ 	.word	0x00000001


	//----- nvinfo : EIATTR_CRS_STACK_SIZE
	.align		4
.L_41:
        /*0498*/ 	.byte	0x04, 0x1e
        /*049a*/ 	.short	(.L_43 - .L_42)
.L_42:
        /*049c*/ 	.word	0x00000000


	//----- nvinfo : EIATTR_CBANK_PARAM_SIZE
	.align		4
.L_43:
        /*04a0*/ 	.byte	0x03, 0x19
        /*04a2*/ 	.short	0x0470


	//----- nvinfo : EIATTR_PARAM_CBANK
	.align		4
        /*04a4*/ 	.byte	0x04, 0x0a
        /*04a6*/ 	.short	(.L_45 - .L_44)
	.align		4
.L_44:
        /*04a8*/ 	.word	index@(.nv.constant0._ZN7cutlass13device_kernelINS_4gemm6kernel13GemmUniversalIN4cute5tupleIJiiiiEEENS1_10collective13CollectiveMmaINS1_34MainloopSm90TmaGmmaWarpSpecializedILi9ENS5_IJNS4_1CILi2EEESB_NSA_ILi1EEEEEENS1_32KernelTmaWarpSpecializedPingpongEEENS5_IJNSA_ILi64EEENSA_ILi128EEESH_EEEaNS5_IJlSC_lEEEaSJ_NS4_8TiledMMAINS4_8MMA_AtomIJNS4_4SM904GMMA27MMA_64x128x32_S32S8S8_SS_TNEEEENS4_6LayoutINS5_IJSC_SC_SC_EEENS5_IJNSA_ILi0EEESS_SS_EEEEENS5_IJNS4_10UnderscoreESV_SV_EEEEENS4_23SM90_TMA_LOAD_MULTICASTENS4_14ComposedLayoutINS4_7SwizzleILi3ELi4ELi3EEENS4_18smem_ptr_flag_bitsILi8EEENSQ_INS5_IJNSA_ILi8EEESH_EEENS5_IJSH_SC_EEEEEEEvNS4_8identityESY_S18_vS19_EENS_8epilogue10collective6detail29Sm90TmaWarpSpecializedAdapterINS1C_15DefaultEpilogueIaSJ_SJ_NS1B_6thread17LinearCombinationIaLi1EiiLNS1G_9ScaleType4KindE0ELNS_15FloatRoundStyleE2EaEENS1_15EpilogueDefaultEEEEEvvEEEEvNT_6ParamsE)
        /*04ac*/ 	.short	0x0210
        /*04ae*/ 	.short	0x0470


	//----- nvinfo : EIATTR_SW_WAR
	.align		4
.L_45:
        /*04b0*/ 	.byte	0x04, 0x36
        /*04b2*/ 	.short	(.L_47 - .L_46)
.L_46:
        /*04b4*/ 	.word	0x00000008
.L_47:


//--------------------- .nv.callgraph             --------------------------
	.section	.nv.callgraph,"",@"SHT_CUDA_CALLGRAPH"
	.align	4
	.sectionentsize	8
	.align		4
        /*0000*/ 	.word	0x00000000
	.align		4
        /*0004*/ 	.word	0xffffffff
	.align		4
        /*0008*/ 	.word	index@(_ZN7cutlass13device_kernelINS_4gemm6kernel13GemmUniversalIN4cute5tupleIJiiiiEEENS1_10collective13CollectiveMmaINS1_34MainloopSm90TmaGmmaWarpSpecializedILi9ENS5_IJNS4_1CILi2EEESB_NSA_ILi1EEEEEENS1_32KernelTmaWarpSpecializedPingpongEEENS5_IJNSA_ILi64EEENSA_ILi128EEESH_EEEaNS5_IJlSC_lEEEaSJ_NS4_8TiledMMAINS4_8MMA_AtomIJNS4_4SM904GMMA27MMA_64x128x32_S32S8S8_SS_TNEEEENS4_6LayoutINS5_IJSC_SC_SC_EEENS5_IJNSA_ILi0EEESS_SS_EEEEENS5_IJNS4_10UnderscoreESV_SV_EEEEENS4_23SM90_TMA_LOAD_MULTICASTENS4_14ComposedLayoutINS4_7SwizzleILi3ELi4ELi3EEENS4_18smem_ptr_flag_bitsILi8EEENSQ_INS5_IJNSA_ILi8EEESH_EEENS5_IJSH_SC_EEEEEEEvNS4_8identityESY_S18_vS19_EENS_8epilogue10collective6detail29Sm90TmaWarpSpecializedAdapterINS1C_15DefaultEpilogueIaSJ_SJ_NS1B_6thread17LinearCombinationIaLi1EiiLNS1G_9ScaleType4KindE0ELNS_15FloatRoundStyleE2EaEENS1_15EpilogueDefaultEEEEEvvEEEEvNT_6ParamsE)
	.align		4
        /*000c*/ 	.word	index@(__assertfail)
	.align		4
        /*0010*/ 	.word	0x00000000
	.align		4
        /*0014*/ 	.word	0xfffffffe
	.align		4
        /*0018*/ 	.word	0x00000000
	.align		4
        /*001c*/ 	.word	0xfffffffd
	.align		4
        /*0020*/ 	.word	0x00000000
	.align		4
        /*0024*/ 	.word	0xfffffffc


//--------------------- .nv.constant4             --------------------------
	.section	.nv.constant4,"a",@progbits
	.align	8
	.align		8
.nv.constant4:
        /*0000*/ 	.dword	__assertfail
	.align		8
        /*0008*/ 	.dword	__unnamed_1
	.align		8
        /*0010*/ 	.dword	_ZN40_INTERNAL_96c3aeb2_4_k_cu_dd60d161_256874cuda3std3__45__cpo5beginE
	.align		8
        /*0018*/ 	.dword	_ZN40_INTERNAL_96c3aeb2_4_k_cu_dd60d161_256874cuda3std3__45__cpo3endE
	.align		8
        /*0020*/ 	.dword	_ZN40_INTERNAL_96c3aeb2_4_k_cu_dd60d161_256874cuda3std3__45__cpo6cbeginE
	.align		8
        /*0028*/ 	.dword	_ZN40_INTERNAL_96c3aeb2_4_k_cu_dd60d161_256874cuda3std3__45__cpo4cendE
	.align		8
        /*0030*/ 	.dword	_ZN40_INTERNAL_96c3aeb2_4_k_cu_dd60d161_256874cuda3std3__442_GLOBAL__N__96c3aeb2_4_k_cu_dd60d161_256876ignoreE
	.align		8
        /*0038*/ 	.dword	_ZN40_INTERNAL_96c3aeb2_4_k_cu_dd60d161_256874cuda3std3__419piecewise_constructE
	.align		8
        /*0040*/ 	.dword	_ZN40_INTERNAL_96c3aeb2_4_k_cu_dd60d161_256874cuda3std3__48in_placeE
	.align		8
        /*0048*/ 	.dword	_ZN40_INTERNAL_96c3aeb2_4_k_cu_dd60d161_256874cuda3std6ranges3__45__cpo4swapE
	.align		8
        /*0050*/ 	.dword	_ZN40_INTERNAL_96c3aeb2_4_k_cu_dd60d161_256874cuda3std6ranges3__45__cpo9iter_moveE
	.align		8
        /*0058*/ 	.dword	_ZN40_INTERNAL_96c3aeb2_4_k_cu_dd60d161_256874cute7productE
	.align		8
        /*0060*/ 	.dword	_ZN40_INTERNAL_96c3aeb2_4_k_cu_dd60d161_256874cute1_E
	.align		8
        /*0068*/ 	.dword	$str$22
	.align		8
        /*0070*/ 	.dword	$str$23


//--------------------- .text._ZN7cutlass13device_kernelINS_4gemm6kernel13GemmUniversalIN4cute5tupleIJiiiiEEENS1_10collective13CollectiveMmaINS1_34MainloopSm90TmaGmmaWarpSpecializedILi9ENS5_IJNS4_1CILi2EEESB_NSA_ILi1EEEEEENS1_32KernelTmaWarpSpecializedPingpongEEENS5_IJNSA_ILi64EEENSA_ILi128EEESH_EEEaNS5_IJlSC_lEEEaSJ_NS4_8TiledMMAINS4_8MMA_AtomIJNS4_4SM904GMMA27MMA_64x128x32_S32S8S8_SS_TNEEEENS4_6LayoutINS5_IJSC_SC_SC_EEENS5_IJNSA_ILi0EEESS_SS_EEEEENS5_IJNS4_10UnderscoreESV_SV_EEEEENS4_23SM90_TMA_LOAD_MULTICASTENS4_14ComposedLayoutINS4_7SwizzleILi3ELi4ELi3EEENS4_18smem_ptr_flag_bitsILi8EEENSQ_INS5_IJNSA_ILi8EEESH_EEENS5_IJSH_SC_EEEEEEEvNS4_8identityESY_S18_vS19_EENS_8epilogue10collective6detail29Sm90TmaWarpSpecializedAdapterINS1C_15DefaultEpilogueIaSJ_SJ_NS1B_6thread17LinearCombinationIaLi1EiiLNS1G_9ScaleType4KindE0ELNS_15FloatRoundStyleE2EaEENS1_15EpilogueDefaultEEEEEvvEEEEvNT_6ParamsE --------------------------
	.section	.text._ZN7cutlass13device_kernelINS_4gemm6kernel13GemmUniversalIN4cute5tupleIJiiiiEEENS1_10collective13CollectiveMmaINS1_34MainloopSm90TmaGmmaWarpSpecializedILi9ENS5_IJNS4_1CILi2EEESB_NSA_ILi1EEEEEENS1_32KernelTmaWarpSpecializedPingpongEEENS5_IJNSA_ILi64EEENSA_ILi128EEESH_EEEaNS5_IJlSC_lEEEaSJ_NS4_8TiledMMAINS4_8MMA_AtomIJNS4_4SM904GMMA27MMA_64x128x32_S32S8S8_SS_TNEEEENS4_6LayoutINS5_IJSC_SC_SC_EEENS5_IJNSA_ILi0EEESS_SS_EEEEENS5_IJNS4_10UnderscoreESV_SV_EEEEENS4_23SM90_TMA_LOAD_MULTICASTENS4_14ComposedLayoutINS4_7SwizzleILi3ELi4ELi3EEENS4_18smem_ptr_flag_bitsILi8EEENSQ_INS5_IJNSA_ILi8EEESH_EEENS5_IJSH_SC_EEEEEEEvNS4_8identityESY_S18_vS19_EENS_8epilogue10collective6detail29Sm90TmaWarpSpecializedAdapterINS1C_15DefaultEpilogueIaSJ_SJ_NS1B_6thread17LinearCombinationIaLi1EiiLNS1G_9ScaleType4KindE0ELNS_15FloatRoundStyleE2EaEENS1_15EpilogueDefaultEEEEEvvEEEEvNT_6ParamsE,"ax",@progbits
	.align	128
.text._ZN7cutlass13device_kernelINS_4gemm6kernel13GemmUniversalIN4cute5tupleIJiiiiEEENS1_10collective13CollectiveMmaINS1_34MainloopSm90TmaGmmaWarpSpecializedILi9ENS5_IJNS4_1CILi2EEESB_NSA_ILi1EEEEEENS1_32KernelTmaWarpSpecializedPingpongEEENS5_IJNSA_ILi64EEENSA_ILi128EEESH_EEEaNS5_IJlSC_lEEEaSJ_NS4_8TiledMMAINS4_8MMA_AtomIJNS4_4SM904GMMA27MMA_64x128x32_S32S8S8_SS_TNEEEENS4_6LayoutINS5_IJSC_SC_SC_EEENS5_IJNSA_ILi0EEESS_SS_EEEEENS5_IJNS4_10UnderscoreESV_SV_EEEEENS4_23SM90_TMA_LOAD_MULTICASTENS4_14ComposedLayoutINS4_7SwizzleILi3ELi4ELi3EEENS4_18smem_ptr_flag_bitsILi8EEENSQ_INS5_IJNSA_ILi8EEESH_EEENS5_IJSH_SC_EEEEEEEvNS4_8identityESY_S18_vS19_EENS_8epilogue10collective6detail29Sm90TmaWarpSpecializedAdapterINS1C_15DefaultEpilogueIaSJ_SJ_NS1B_6thread17LinearCombinationIaLi1EiiLNS1G_9ScaleType4KindE0ELNS_15FloatRoundStyleE2EaEENS1_15EpilogueDefaultEEEEEvvEEEEvNT_6ParamsE:
        .type           _ZN7cutlass13device_kernelINS_4gemm6kernel13GemmUniversalIN4cute5tupleIJiiiiEEENS1_10collective13CollectiveMmaINS1_34MainloopSm90TmaGmmaWarpSpecializedILi9ENS5_IJNS4_1CILi2EEESB_NSA_ILi1EEEEEENS1_32KernelTmaWarpSpecializedPingpongEEENS5_IJNSA_ILi64EEENSA_ILi128EEESH_EEEaNS5_IJlSC_lEEEaSJ_NS4_8TiledMMAINS4_8MMA_AtomIJNS4_4SM904GMMA27MMA_64x128x32_S32S8S8_SS_TNEEEENS4_6LayoutINS5_IJSC_SC_SC_EEENS5_IJNSA_ILi0EEESS_SS_EEEEENS5_IJNS4_10UnderscoreESV_SV_EEEEENS4_23SM90_TMA_LOAD_MULTICASTENS4_14ComposedLayoutINS4_7SwizzleILi3ELi4ELi3EEENS4_18smem_ptr_flag_bitsILi8EEENSQ_INS5_IJNSA_ILi8EEESH_EEENS5_IJSH_SC_EEEEEEEvNS4_8identityESY_S18_vS19_EENS_8epilogue10collective6detail29Sm90TmaWarpSpecializedAdapterINS1C_15DefaultEpilogueIaSJ_SJ_NS1B_6thread17LinearCombinationIaLi1EiiLNS1G_9ScaleType4KindE0ELNS_15FloatRoundStyleE2EaEENS1_15EpilogueDefaultEEEEEvvEEEEvNT_6ParamsE,@function
        .size           _ZN7cutlass13device_kernelINS_4gemm6kernel13GemmUniversalIN4cute5tupleIJiiiiEEENS1_10collective13CollectiveMmaINS1_34MainloopSm90TmaGmmaWarpSpecializedILi9ENS5_IJNS4_1CILi2EEESB_NSA_ILi1EEEEEENS1_32KernelTmaWarpSpecializedPingpongEEENS5_IJNSA_ILi64EEENSA_ILi128EEESH_EEEaNS5_IJlSC_lEEEaSJ_NS4_8TiledMMAINS4_8MMA_AtomIJNS4_4SM904GMMA27MMA_64x128x32_S32S8S8_SS_TNEEEENS4_6LayoutINS5_IJSC_SC_SC_EEENS5_IJNSA_ILi0EEESS_SS_EEEEENS5_IJNS4_10UnderscoreESV_SV_EEEEENS4_23SM90_TMA_LOAD_MULTICASTENS4_14ComposedLayoutINS4_7SwizzleILi3ELi4ELi3EEENS4_18smem_ptr_flag_bitsILi8EEENSQ_INS5_IJNSA_ILi8EEESH_EEENS5_IJSH_SC_EEEEEEEvNS4_8identityESY_S18_vS19_EENS_8epilogue10collective6detail29Sm90TmaWarpSpecializedAdapterINS1C_15DefaultEpilogueIaSJ_SJ_NS1B_6thread17LinearCombinationIaLi1EiiLNS1G_9ScaleType4KindE0ELNS_15FloatRoundStyleE2EaEENS1_15EpilogueDefaultEEEEEvvEEEEvNT_6ParamsE,(.L_x_216 - _ZN7cutlass13device_kernelINS_4gemm6kernel13GemmUniversalIN4cute5tupleIJiiiiEEENS1_10collective13CollectiveMmaINS1_34MainloopSm90TmaGmmaWarpSpecializedILi9ENS5_IJNS4_1CILi2EEESB_NSA_ILi1EEEEEENS1_32KernelTmaWarpSpecializedPingpongEEENS5_IJNSA_ILi64EEENSA_ILi128EEESH_EEEaNS5_IJlSC_lEEEaSJ_NS4_8TiledMMAINS4_8MMA_AtomIJNS4_4SM904GMMA27MMA_64x128x32_S32S8S8_SS_TNEEEENS4_6LayoutINS5_IJSC_SC_SC_EEENS5_IJNSA_ILi0EEESS_SS_EEEEENS5_IJNS4_10UnderscoreESV_SV_EEEEENS4_23SM90_TMA_LOAD_MULTICASTENS4_14ComposedLayoutINS4_7SwizzleILi3ELi4ELi3EEENS4_18smem_ptr_flag_bitsILi8EEENSQ_INS5_IJNSA_ILi8EEESH_EEENS5_IJSH_SC_EEEEEEEvNS4_8identityESY_S18_vS19_EENS_8epilogue10collective6detail29Sm90TmaWarpSpecializedAdapterINS1C_15DefaultEpilogueIaSJ_SJ_NS1B_6thread17LinearCombinationIaLi1EiiLNS1G_9ScaleType4KindE0ELNS_15FloatRoundStyleE2EaEENS1_15EpilogueDefaultEEEEEvvEEEEvNT_6ParamsE)
        .other          _ZN7cutlass13device_kernelINS_4gemm6kernel13GemmUniversalIN4cute5tupleIJiiiiEEENS1_10collective13CollectiveMmaINS1_34MainloopSm90TmaGmmaWarpSpecializedILi9ENS5_IJNS4_1CILi2EEESB_NSA_ILi1EEEEEENS1_32KernelTmaWarpSpecializedPingpongEEENS5_IJNSA_ILi64EEENSA_ILi128EEESH_EEEaNS5_IJlSC_lEEEaSJ_NS4_8TiledMMAINS4_8MMA_AtomIJNS4_4SM904GMMA27MMA_64x128x32_S32S8S8_SS_TNEEEENS4_6LayoutINS5_IJSC_SC_SC_EEENS5_IJNSA_ILi0EEESS_SS_EEEEENS5_IJNS4_10UnderscoreESV_SV_EEEEENS4_23SM90_TMA_LOAD_MULTICASTENS4_14ComposedLayoutINS4_7SwizzleILi3ELi4ELi3EEENS4_18smem_ptr_flag_bitsILi8EEENSQ_INS5_IJNSA_ILi8EEESH_EEENS5_IJSH_SC_EEEEEEEvNS4_8identityESY_S18_vS19_EENS_8epilogue10collective6detail29Sm90TmaWarpSpecializedAdapterINS1C_15DefaultEpilogueIaSJ_SJ_NS1B_6thread17LinearCombinationIaLi1EiiLNS1G_9ScaleType4KindE0ELNS_15FloatRoundStyleE2EaEENS1_15EpilogueDefaultEEEEEvvEEEEvNT_6ParamsE,@"STO_CUDA_ENTRY STV_DEFAULT"
_ZN7cutlass13device_kernelINS_4gemm6kernel13GemmUniversalIN4cute5tupleIJiiiiEEENS1_10collective13CollectiveMmaINS1_34MainloopSm90TmaGmmaWarpSpecializedILi9ENS5_IJNS4_1CILi2EEESB_NSA_ILi1EEEEEENS1_32KernelTmaWarpSpecializedPingpongEEENS5_IJNSA_ILi64EEENSA_ILi128EEESH_EEEaNS5_IJlSC_lEEEaSJ_NS4_8TiledMMAINS4_8MMA_AtomIJNS4_4SM904GMMA27MMA_64x128x32_S32S8S8_SS_TNEEEENS4_6LayoutINS5_IJSC_SC_SC_EEENS5_IJNSA_ILi0EEESS_SS_EEEEENS5_IJNS4_10UnderscoreESV_SV_EEEEENS4_23SM90_TMA_LOAD_MULTICASTENS4_14ComposedLayoutINS4_7SwizzleILi3ELi4ELi3EEENS4_18smem_ptr_flag_bitsILi8EEENSQ_INS5_IJNSA_ILi8EEESH_EEENS5_IJSH_SC_EEEEEEEvNS4_8identityESY_S18_vS19_EENS_8epilogue10collective6detail29Sm90TmaWarpSpecializedAdapterINS1C_15DefaultEpilogueIaSJ_SJ_NS1B_6thread17LinearCombinationIaLi1EiiLNS1G_9ScaleType4KindE0ELNS_15FloatRoundStyleE2EaEENS1_15EpilogueDefaultEEEEEvvEEEEvNT_6ParamsE:
[----:B------:R-:W0:Y:S02]  /*0000*/  LDC R1, c[0x0][0x28] ;  /* 0x00000a00ff017b82 */ /* 0x000e240000000800 */
[----:B0-----:R-:W-:Y:S01]  /*0010*/  VIADD R1, R1, 0xfffffff8 ;  /* 0xfffffff801017836 */ /* 0x001fe20000000000 */
[----:B------:R-:W0:Y:S01]  /*0020*/  S2R R5, SR_TID.X ;  /* 0x0000000000057919 */ /* 0x000e220000002100 */
[----:B------:R-:W-:Y:S01]  /*0030*/  ELECT P0, URZ, PT ;  /* 0x00000000003f782f */ /* 0x000fe20003800000 */
[----:B------:R-:W-:Y:S01]  /*0040*/  BSSY B0, `(.L_x_0) ;  /* 0x000000f000007945 */ /* 0x000fe20003800000 */
[--C-:B0-----:R-:W-:Y:S02]  /*0050*/  SHF.R.U32.HI R0, RZ, 0x5, R5.reuse ;  /* 0x00000005ff007819 */ /* 0x101fe40000011605 */
[----:B------:R-:W-:-:S03]  /*0060*/  SHF.R.U32.HI R7, RZ, 0x7, R5 ;  /* 0x00000007ff077819 */ /* 0x000fc60000011605 */
[----:B------:R-:W0:Y:S04]  /*0070*/  SHFL.IDX PT, R2, R0, RZ, 0x1f ;  /* 0x00001fff00027589 */ /* 0x000e2800000e0000 */
[----:B------:R1:W2:Y:S01]  /*0080*/  SHFL.IDX PT, R10, R7, RZ, 0x1f ;  /* 0x00001fff070a7589 */ /* 0x0002a200000e0000 */
[----:B0-----:R-:W-:-:S13]  /*0090*/  ISETP.NE.OR P0, PT, R2, RZ, !P0 ;  /* 0x000000ff0200720c */ /* 0x001fda0004705670 */
[----:B-12---:R-:W-:Y:S05]  /*00a0*/  @P0 BRA `(.L_x_1) ;  /* 0x0000000000200947 */ /* 0x006fea0003800000 */
[----:B------:R-:W-:Y:S02]  /*00b0*/  ULDC.64 UR4, c[0x0][0x198] ;  /* 0x0000660000047ab9 */ /* 0x000fe40000000a00 */
[----:B------:R-:W-:Y:S02]  /*00c0*/  UIADD3 UR6, UP0, UR4, 0xf0, URZ ;  /* 0x000000f004067890 */ /* 0x000fe4000ff1e03f */
[----:B------:R-:W-:Y:S02]  /*00d0*/  UIADD3 UR4, UP1, UR4, 0x1f0, URZ ;  /* 0x000001f004047890 */ /* 0x000fe4000ff3e03f */
[----:B------:R-:W-:Y:S02]  /*00e0*/  UIADD3.X UR7, URZ, UR5, URZ, UP0, !UPT ;  /* 0x000000053f077290 */ /* 0x000fe400087fe43f */
[----:B------:R-:W-:-:S07]  /*00f0*/  UIADD3.X UR5, URZ, UR5, URZ, UP1, !UPT ;  /* 0x000000053f057290 */ /* 0x000fce0008ffe43f */
[----:B------:R0:W-:Y:S02]  /*0100*/  UTMACCTL.PF [UR6] ;  /* 0x00000000060079b9 */ /* 0x0001e40008040000 */
[----:B------:R0:W-:Y:S02]  /*0110*/  UTMACCTL.PF [UR4] ;  /* 0x00000000040079b9 */ /* 0x0001e40008040000 */
[----:B0-----:R-:W-:Y:S01]  /*0120*/  NOP ;  /* 0x0000000000007918 */ /* 0x001fe20000000000 */
.L_x_1:
[----:B------:R-:W-:Y:S05]  /*0130*/  BSYNC B0 ;  /* 0x0000000000007941 */ /* 0x000fea0003800000 */
.L_x_0:
[----:B------:R-:W0:Y:S02]  /*0140*/  SHFL.IDX PT, R8, R0, RZ, 0x1f ;  /* 0x00001fff00087589 */ /* 0x000e2400000e0000 */
[----:B0-----:R-:W-:-:S13]  /*0150*/  ISETP.NE.AND P0, PT, R8, RZ, PT ;  /* 0x000000ff0800720c */ /* 0x001fda0003f05270 */
[----:B------:R-:W-:Y:S05]  /*0160*/  @P0 BRA `(.L_x_2) ;  /* 0x00000000008c0947 */ /* 0x000fea0003800000 */
[----:B------:R-:W-:Y:S01]  /*0170*/  ELECT P0, URZ, PT ;  /* 0x00000000003f782f */ /* 0x000fe20003800000 */
[----:B------:R-:W-:-:S12]  /*0180*/  BSSY B0, `(.L_x_2) ;  /* 0x0000021000007945 */ /* 0x000fd80003800000 */
[----:B------:R-:W-:Y:S05]  /*0190*/  @!P0 BRA `(.L_x_3) ;  /* 0x00000000007c8947 */ /* 0x000fea0003800000 */
[----:B------:R-:W0:Y:S01]  /*01a0*/  S2UR UR8, SR_CgaCtaId ;  /* 0x00000000000879c3 */ /* 0x000e220000008800 */
[----:B------:R-:W-:Y:S01]  /*01b0*/  UMOV UR4, 0x400 ;  /* 0x0000040000047882 */ /* 0x000fe20000000000 */
[----:B------:R-:W-:Y:S01]  /*01c0*/  UMOV UR5, 0x1 ;  /* 0x0000000100057882 */ /* 0x000fe20000000000 */
[----:B------:R-:W-:Y:S02]  /*01d0*/  UMOV UR6, 0x3 ;  /* 0x0000000300067882 */ /* 0x000fe40000000000 */
[----:B------:R-:W-:-:S04]  /*01e0*/  UIADD3 UR6, -UR6, 0x100000, URZ ;  /* 0x0010000006067890 */ /* 0x000fc8000fffe13f */
[----:B------:R-:W-:Y:S02]  /*01f0*/  USHF.L.U32 UR7, UR6, 0xb, URZ ;  /* 0x0000000b06077899 */ /* 0x000fe4000800063f */
[----:B------:R-:W-:Y:S02]  /*0200*/  USHF.L.U32 UR6, UR6, 0x1, URZ ;  /* 0x0000000106067899 */ /* 0x000fe4000800063f */
[----:B0-----:R-:W-:Y:S02]  /*0210*/  ULEA UR8, UR8, UR4, 0x18 ;  /* 0x0000000408087291 */ /* 0x001fe4000f8ec03f */
[----:B------:R-:W-:-:S04]  /*0220*/  UIADD3 UR4, -UR5, 0x100000, URZ ;  /* 0x0010000005047890 */ /* 0x000fc8000fffe13f */
[----:B------:R-:W-:Y:S02]  /*0230*/  USHF.L.U32 UR5, UR4, 0xb, URZ ;  /* 0x0000000b04057899 */ /* 0x000fe4000800063f */
[----:B------:R-:W-:Y:S01]  /*0240*/  USHF.L.U32 UR4, UR4, 0x1, URZ ;  /* 0x0000000104047899 */ /* 0x000fe2000800063f */
[----:B------:R-:W0:Y:S11]  /*0250*/  FENCE.VIEW.ASYNC.S ;  /* 0x00000000000073c6 */ /* 0x000e360000000000 */
[----:B0-----:R0:W1:Y:S01]  /*0260*/  SYNCS.EXCH.64 URZ, [UR8], UR4 ;  /* 0x00000004083f75b2 */ /* 0x0010620008000100 */
[----:B------:R0:W2:Y:S01]  /*0270*/  SYNCS.EXCH.64 URZ, [UR8+0x48], UR6 ;  /* 0x00004806083f75b2 */ /* 0x0000a20008000100 */
[----:B------:R0:W3:Y:S01]  /*0280*/  SYNCS.EXCH.64 URZ, [UR8+0x8], UR4 ;  /* 0x00000804083f75b2 */ /* 0x0000e20008000100 */
[----:B------:R0:W4:Y:S01]  /*0290*/  SYNCS.EXCH.64 URZ, [UR8+0x50], UR6 ;  /* 0x00005006083f75b2 */ /* 0x0001220008000100 */
[----:B------:R0:W0:Y:S01]  /*02a0*/  SYNCS.EXCH.64 URZ, [UR8+0x10], UR4 ;  /* 0x00001004083f75b2 */ /* 0x0000220008000100 */
        /* <DEDUP_REMOVED lines=13> */
[----:B------:R-:W-:Y:S01]  /*0380*/  NOP ;  /* 0x0000000000007918 */ /* 0x000fe20000000000 */
.L_x_3:
[----:B0-----:R-:W-:Y:S05]  /*0390*/  BSYNC B0 ;  /* 0x0000000000007941 */ /* 0x001fea0003800000 */
.L_x_2:
[----:B------:R-:W0:Y:S01]  /*03a0*/  SHFL.IDX PT, R9, R0, RZ, 0x1f ;  /* 0x00001fff00097589 */ /* 0x000e2200000e0000 */
[----:B------:R-:W-:Y:S01]  /*03b0*/  SHF.R.S32.HI R4, RZ, 0x1f, R5 ;  /* 0x0000001fff047819 */ /* 0x000fe20000011405 */
[----:B------:R-:W5:Y:S01]  /*03c0*/  S2UR UR12, SR_CTAID.X ;  /* 0x00000000000c79c3 */ /* 0x000f620000002500 */
[----:B------:R-:W-:Y:S01]  /*03d0*/  ELECT P0, URZ, PT ;  /* 0x00000000003f782f */ /* 0x000fe20003800000 */
[----:B------:R1:W2:Y:S01]  /*03e0*/  SHFL.IDX PT, R11, R0, RZ, 0x1f ;  /* 0x00001fff000b7589 */ /* 0x0002a200000e0000 */
[----:B------:R-:W-:Y:S02]  /*03f0*/  LEA.HI R4, R4, R5, RZ, 0x7 ;  /* 0x0000000504047211 */ /* 0x000fe400078f38ff */
[----:B------:R-:W-:Y:S02]  /*0400*/  ELECT P1, URZ, PT ;  /* 0x00000000003f782f */ /* 0x000fe40003820000 */
[----:B------:R-:W-:Y:S01]  /*0410*/  SHF.R.S32.HI R13, RZ, 0x1f, R8 ;  /* 0x0000001fff0d7819 */ /* 0x000fe20000011408 */
[----:B------:R-:W3:Y:S01]  /*0420*/  S2R R6, SR_CTAID.Y ;  /* 0x0000000000067919 */ /* 0x000ee20000002600 */
[----:B------:R-:W-:Y:S01]  /*0430*/  LOP3.LUT R4, R4, 0xffffff80, RZ, 0xc0, !PT ;  /* 0xffffff8004047812 */ /* 0x000fe200078ec0ff */
[----:B------:R-:W4:Y:S01]  /*0440*/  LDC R14, c[0x0][0x140] ;  /* 0x00005000ff0e7b82 */ /* 0x000f220000000800 */
[----:B------:R-:W-:Y:S01]  /*0450*/  ULDC UR4, c[0x0][0x150] ;  /* 0x0000540000047ab9 */ /* 0x000fe20000000800 */
[----:B------:R-:W-:Y:S01]  /*0460*/  LEA.HI R13, R13, R8, RZ, 0x2 ;  /* 0x000000080d0d7211 */ /* 0x000fe200078f10ff */
[----:B------:R-:W3:Y:S01]  /*0470*/  SHFL.IDX PT, R16, R7, RZ, 0x1f ;  /* 0x00001fff07107589 */ /* 0x000ee200000e0000 */
[----:B------:R-:W-:Y:S01]  /*0480*/  IMAD.IADD R4, R5, 0x1, -R4 ;  /* 0x0000000105047824 */ /* 0x000fe200078e0a04 */
[----:B------:R-:W-:Y:S01]  /*0490*/  UMOV UR11, 0x80 ;  /* 0x00000080000b7882 */ /* 0x000fe20000000000 */
[----:B------:R-:W-:Y:S01]  /*04a0*/  LOP3.LUT R13, R13, 0x3ffffffc, RZ, 0xc0, !PT ;  /* 0x3ffffffc0d0d7812 */ /* 0x000fe200078ec0ff */
[----:B------:R-:W-:Y:S01]  /*04b0*/  NOP ;  /* 0x0000000000007918 */ /* 0x000fe20000000000 */
[----:B------:R-:W3:Y:S01]  /*04c0*/  LDC R15, c[0x0][0x144] ;  /* 0x00005100ff0f7b82 */ /* 0x000ee20000000800 */
[----:B------:R-:W-:Y:S01]  /*04d0*/  SHF.R.S32.HI R3, RZ, 0x1f, R4 ;  /* 0x0000001fff037819 */ /* 0x000fe20000011404 */
[----:B------:R-:W-:Y:S01]  /*04e0*/  NOP ;  /* 0x0000000000007918 */ /* 0x000fe20000000000 */
[----:B------:R-:W-:Y:S01]  /*04f0*/  IMAD.IADD R8, R8, 0x1, -R13 ;  /* 0x0000000108087824 */ /* 0x000fe200078e0a0d */
[C---:B------:R-:W-:Y:S01]  /*0500*/  ISETP.NE.AND P4, PT, R10.reuse, RZ, PT ;  /* 0x000000ff0a00720c */ /* 0x040fe20003f85270 */
[----:B------:R-:W-:Y:S01]  /*0510*/  VIADD R33, R10, 0xffffffff ;  /* 0xffffffff0a217836 */ /* 0x000fe20000000000 */
[----:B0-----:R-:W-:Y:S01]  /*0520*/  ISETP.NE.OR P0, PT, R9, RZ, !P0 ;  /* 0x000000ff0900720c */ /* 0x001fe20004705670 */
[----:B------:R-:W-:Y:S01]  /*0530*/  IMAD.MOV.U32 R89, RZ, RZ, 0x1 ;  /* 0x00000001ff597424 */ /* 0x000fe200078e00ff */
[----:B------:R-:W-:Y:S01]  /*0540*/  LEA.HI R9, R3, R4, RZ, 0x3 ;  /* 0x0000000403097211 */ /* 0x000fe200078f18ff */
[----:B------:R-:W0:Y:S01]  /*0550*/  LDC R21, c[0x0][0x148] ;  /* 0x00005200ff157b82 */ /* 0x000e220000000800 */
[----:B-----5:R-:W-:-:S02]  /*0560*/  I2FP.F32.U32 R12, UR12 ;  /* 0x0000000c000c7c45 */ /* 0x020fc40008201000 */
[--C-:B-1----:R-:W-:Y:S02]  /*0570*/  SHF.R.S32.HI R0, RZ, 0x3, R9.reuse ;  /* 0x00000003ff007819 */ /* 0x102fe40000011409 */
[----:B------:R-:W-:Y:S01]  /*0580*/  SHF.R.S32.HI R9, RZ, 0x1f, R9 ;  /* 0x0000001fff097819 */ /* 0x000fe20000011409 */
[----:B------:R-:W-:Y:S01]  /*0590*/  FMUL R12, R12, UR4 ;  /* 0x000000040c0c7c20 */ /* 0x000fe20008400000 */
[----:B--2---:R-:W-:Y:S01]  /*05a0*/  ISETP.NE.OR P1, PT, R11, RZ, !P1 ;  /* 0x000000ff0b00720c */ /* 0x004fe20004f25670 */
[----:B------:R-:W-:Y:S01]  /*05b0*/  ULDC UR4, c[0x0][0x154] ;  /* 0x0000550000047ab9 */ /* 0x000fe20000000800 */
[----:B------:R-:W-:Y:S01]  /*05c0*/  LEA.HI R11, R9, R0, RZ, 0x2 ;  /* 0x00000000090b7211 */ /* 0x000fe200078f10ff */
[----:B------:R-:W-:Y:S01]  /*05d0*/  VOTEU.ALL UP1, P0 ;  /* 0x00000000003f7886 */ /* 0x000fe20000020000 */
[----:B------:R-:W-:Y:S01]  /*05e0*/  SHF.R.S32.HI R9, RZ, 0x1f, R2 ;  /* 0x0000001fff097819 */ /* 0x000fe20000011402 */
[----:B------:R-:W1:Y:S01]  /*05f0*/  F2I.U32.TRUNC.NTZ R12, R12 ;  /* 0x0000000c000c7305 */ /* 0x000e62000020f000 */
[----:B------:R-:W-:Y:S01]  /*0600*/  LOP3.LUT R11, R11, 0xfffffffc, RZ, 0xc0, !PT ;  /* 0xfffffffc0b0b7812 */ /* 0x000fe200078ec0ff */
[----:B------:R-:W-:Y:S01]  /*0610*/  VOTEU.ALL UP0, P0 ;  /* 0x00000000003f7886 */ /* 0x000fe20000000000 */
[----:B------:R-:W-:Y:S01]  /*0620*/  LEA.HI R9, R9, R2, RZ, 0x2 ;  /* 0x0000000209097211 */ /* 0x000fe200078f10ff */
[----:B------:R-:W2:Y:S01]  /*0630*/  @!UP1 S2UR UR7, SR_CgaCtaId ;  /* 0x00000000000799c3 */ /* 0x000ea20000008800 */
[----:B----4-:R-:W-:Y:S01]  /*0640*/  ISETP.EQ.U32.AND P2, PT, R14, 0x1, PT ;  /* 0x000000010e00780c */ /* 0x010fe20003f42070 */
[----:B------:R-:W-:Y:S01]  /*0650*/  IMAD.IADD R11, R0, 0x1, -R11 ;  /* 0x00000001000b7824 */ /* 0x000fe200078e0a0b */
[----:B------:R-:W-:Y:S01]  /*0660*/  LOP3.LUT R9, R9, 0xfffffffc, RZ, 0xc0, !PT ;  /* 0xfffffffc09097812 */ /* 0x000fe200078ec0ff */
[----:B------:R-:W-:Y:S01]  /*0670*/  VOTEU.ALL UP2, P1 ;  /* 0x00000000003f7886 */ /* 0x000fe20000840000 */
[----:B------:R-:W-:Y:S01]  /*0680*/  @!UP1 UMOV UR6, 0x400 ;  /* 0x0000040000069882 */ /* 0x000fe20000000000 */
[----:B------:R-:W-:Y:S01]  /*0690*/  IMAD R8, R8, 0x4, R11 ;  /* 0x0000000408087824 */ /* 0x000fe200078e020b */
[----:B------:R-:W-:Y:S01]  /*06a0*/  VOTEU.ALL UP3, P1 ;  /* 0x00000000003f7886 */ /* 0x000fe20000860000 */
[----:B------:R-:W-:Y:S01]  /*06b0*/  IMAD.IADD R14, R2, 0x1, -R9 ;  /* 0x00000001020e7824 */ /* 0x000fe200078e0a09 */
[----:B---3--:R-:W-:Y:S01]  /*06c0*/  I2FP.F32.U32 R2, R6 ;  /* 0x0000000600027245 */ /* 0x008fe20000201000 */
[----:B------:R-:W3:Y:S01]  /*06d0*/  @!UP2 S2UR UR10, SR_CgaCtaId ;  /* 0x00000000000aa9c3 */ /* 0x000ee20000008800 */
[----:B------:R-:W-:Y:S01]  /*06e0*/  LEA.HI R0, R8, R8, RZ, 0x1 ;  /* 0x0000000808007211 */ /* 0x000fe200078f08ff */
[----:B-1----:R-:W-:Y:S01]  /*06f0*/  IMAD.MOV R12, RZ, RZ, -R12 ;  /* 0x000000ffff0c7224 */ /* 0x002fe200078e0a0c */
[----:B------:R-:W-:Y:S01]  /*0700*/  @!UP2 UMOV UR9, 0x400 ;  /* 0x000004000009a882 */ /* 0x000fe20000000000 */
[----:B------:R-:W-:Y:S01]  /*0710*/  FMUL R2, R2, UR4 ;  /* 0x0000000402027c20 */ /* 0x000fe20008400000 */
[----:B------:R-:W-:Y:S01]  /*0720*/  LOP3.LUT R11, R0, 0xfffffffe, RZ, 0xc0, !PT ;  /* 0xfffffffe000b7812 */ /* 0x000fe200078ec0ff */
[----:B------:R-:W-:Y:S01]  /*0730*/  IMAD R20, R15, R12, UR12 ;  /* 0x0000000c0f147e24 */ /* 0x000fe2000f8e020c */
[----:B------:R-:W-:Y:S01]  /*0740*/  UMOV UR4, 0x20 ;  /* 0x0000002000047882 */ /* 0x000fe20000000000 */
[----:B------:R-:W-:Y:S01]  /*0750*/  IMAD.SHL.U32 R9, R8, 0x4, RZ ;  /* 0x0000000408097824 */ /* 0x000fe200078e00ff */
[----:B------:R-:W-:-:S04]  /*0760*/  @!UP1 UIADD3 UR4, -UR4, 0x100000, URZ ;  /* 0x0010000004049890 */ /* 0x000fc8000fffe13f */
[----:B------:R-:W-:Y:S02]  /*0770*/  @!UP1 USHF.L.U32 UR5, UR4, 0xb, URZ ;  /* 0x0000000b04059899 */ /* 0x000fe4000800063f */
[----:B------:R-:W-:Y:S01]  /*0780*/  @!UP1 USHF.L.U32 UR4, UR4, 0x1, URZ ;  /* 0x0000000104049899 */ /* 0x000fe2000800063f */
[C---:B------:R-:W-:Y:S01]  /*0790*/  IMAD.IADD R11, R8.reuse, 0x1, -R11 ;  /* 0x00000001080b7824 */ /* 0x040fe200078e0a0b */
[----:B------:R-:W1:Y:S01]  /*07a0*/  F2I.U32.TRUNC.NTZ R2, R2 ;  /* 0x0000000200027305 */ /* 0x000e62000020f000 */
[----:B------:R-:W-:Y:S01]  /*07b0*/  VOTEU.ALL UP4, P1 ;  /* 0x00000000003f7886 */ /* 0x000fe20000880000 */
[----:B------:R-:W-:Y:S01]  /*07c0*/  LOP3.LUT R88, R8, 0xc, R9, 0x78, !PT ;  /* 0x0000000c08587812 */ /* 0x000fe200078e7809 */
[----:B--2---:R-:W-:Y:S01]  /*07d0*/  @!UP1 ULEA UR8, UR7, UR6, 0x18 ;  /* 0x0000000607089291 */ /* 0x004fe2000f8ec03f */
[----:B------:R-:W-:Y:S01]  /*07e0*/  ISETP.NE.AND P3, PT, R11, R20, PT ;  /* 0x000000140b00720c */ /* 0x000fe20003f65270 */
[----:B------:R-:W-:-:S04]  /*07f0*/  @!UP2 UIADD3 UR6, -UR11, 0x100000, URZ ;  /* 0x001000000b06a890 */ /* 0x000fc8000fffe13f */
[----:B------:R-:W-:Y:S02]  /*0800*/  @!UP2 USHF.L.U32 UR7, UR6, 0xb, URZ ;  /* 0x0000000b0607a899 */ /* 0x000fe4000800063f */
[----:B------:R-:W-:Y:S01]  /*0810*/  @!UP2 USHF.L.U32 UR6, UR6, 0x1, URZ ;  /* 0x000000010606a899 */ /* 0x000fe2000800063f */
[----:B------:R-:W-:Y:S01]  /*0820*/  ISETP.GE.U32.AND P6, PT, R33, 0x2, PT ;  /* 0x000000022100780c */ /* 0x000fe20003fc6070 */
[----:B------:R-:W-:Y:S01]  /*0830*/  VOTEU.ALL UP5, P1 ;  /* 0x00000000003f7886 */ /* 0x000fe200008a0000 */
[----:B------:R-:W-:Y:S01]  /*0840*/  VOTEU.ALL UP1, P0 ;  /* 0x00000000003f7886 */ /* 0x000fe20000020000 */
[----:B------:R-:W-:Y:S02]  /*0850*/  LOP3.LUT P0, RZ, R4, 0x7, RZ, 0xc0, !PT ;  /* 0x0000000704ff7812 */ /* 0x000fe4000780c0ff */
[----:B------:R-:W-:Y:S01]  /*0860*/  R2UR UR43, R16 ;  /* 0x00000000102b72ca */ /* 0x000fe200000e0000 */
[----:B---3--:R-:W-:Y:S01]  /*0870*/  @!UP2 ULEA UR9, UR10, UR9, 0x18 ;  /* 0x000000090a09a291 */ /* 0x008fe2000f8ec03f */
[C---:B------:R-:W-:Y:S01]  /*0880*/  ISETP.LT.U32.AND P0, PT, R88.reuse, 0x4, !P0 ;  /* 0x000000045800780c */ /* 0x040fe20004701070 */
[----:B-1----:R-:W-:Y:S01]  /*0890*/  IMAD.MOV R24, RZ, RZ, -R2 ;  /* 0x000000ffff187224 */ /* 0x002fe200078e0a02 */
[----:B------:R-:W-:Y:S01]  /*08a0*/  VOTEU.ALL UP2, P1 ;  /* 0x00000000003f7886 */ /* 0x000fe20000840000 */
[----:B------:R-:W-:Y:S01]  /*08b0*/  @P3 LEA.HI R0, R88, R88, RZ, 0x1 ;  /* 0x0000005858003211 */ /* 0x000fe200078f08ff */
[----:B------:R-:W1:Y:S02]  /*08c0*/  FENCE.VIEW.ASYNC.S ;  /* 0x00000000000073c6 */ /* 0x000e640000000000 */
[----:B-1----:R1:W2:Y:S01]  /*08d0*/  @!UP0 SYNCS.EXCH.64 URZ, [UR8+0xc0], UR4 ;  /* 0x0000c004083f85b2 */ /* 0x0022a20008000100 */
[----:B------:R-:W-:Y:S01]  /*08e0*/  ISETP.NE.AND P1, PT, R14, 0x3, PT ;  /* 0x000000030e00780c */ /* 0x000fe20003f25270 */
[----:B0-----:R-:W-:Y:S01]  /*08f0*/  IMAD R9, R21, R24, R6 ;  /* 0x0000001815097224 */ /* 0x001fe200078e0206 */
[----:B------:R-:W-:-:S02]  /*0900*/  @P3 SHF.R.S32.HI R0, RZ, 0x1, R0 ;  /* 0x00000001ff003819 */ /* 0x000fc40000011400 */
[----:B------:R-:W-:Y:S02]  /*0910*/  ISETP.EQ.OR P1, PT, R14, RZ, !P1 ;  /* 0x000000ff0e00720c */ /* 0x000fe40004f22670 */
[----:B------:R-:W-:Y:S02]  /*0920*/  @P3 ISETP.NE.AND P5, PT, R0, R9, PT ;  /* 0x000000090000320c */ /* 0x000fe40003fa5270 */
[----:B------:R-:W-:Y:S02]  /*0930*/  ISETP.EQ.AND P1, PT, R10, RZ, P1 ;  /* 0x000000ff0a00720c */ /* 0x000fe40000f22270 */
[----:B------:R-:W-:Y:S02]  /*0940*/  SEL R0, RZ, 0x1, !P0 ;  /* 0x00000001ff007807 */ /* 0x000fe40004000000 */
[----:B------:R-:W-:Y:S02]  /*0950*/  @P3 SEL R89, RZ, 0x1, P5 ;  /* 0x00000001ff593807 */ /* 0x000fe40002800000 */
[----:B------:R-:W-:Y:S01]  /*0960*/  SEL R23, RZ, 0x1, !P1 ;  /* 0x00000001ff177807 */ /* 0x000fe20004800000 */
[----:B------:R1:W0:Y:S01]  /*0970*/  @!UP1 SYNCS.EXCH.64 URZ, [UR8+0xc8], UR4 ;  /* 0x0000c804083f95b2 */ /* 0x0002220008000100 */
[----:B------:R-:W-:Y:S01]  /*0980*/  NOP ;  /* 0x0000000000007918 */ /* 0x000fe20000000000 */
[----:B------:R-:W-:-:S02]  /*0990*/  LOP3.LUT R89, R89, R0, RZ, 0xc0, !PT ;  /* 0x0000000059597212 */ /* 0x000fc400078ec0ff */
[----:B------:R-:W-:Y:S01]  /*09a0*/  SEL R23, R23, 0x2, P6 ;  /* 0x0000000217177807 */ /* 0x000fe20003000000 */
[----:B------:R1:W3:Y:S01]  /*09b0*/  @!UP2 SYNCS.EXCH.64 URZ, [UR9+0xa0], UR6 ;  /* 0x0000a006093fa5b2 */ /* 0x0002e20008000100 */
[----:B------:R1:W4:Y:S01]  /*09c0*/  @!UP3 SYNCS.EXCH.64 URZ, [UR9+0xa8], UR6 ;  /* 0x0000a806093fb5b2 */ /* 0x0003220008000100 */
[----:B------:R1:W0:Y:S01]  /*09d0*/  @!UP4 SYNCS.EXCH.64 URZ, [UR9+0xb0], UR6 ;  /* 0x0000b006093fc5b2 */ /* 0x0002220008000100 */
[----:B------:R1:W0:Y:S01]  /*09e0*/  @!UP5 SYNCS.EXCH.64 URZ, [UR9+0xb8], UR6 ;  /* 0x0000b806093fd5b2 */ /* 0x0002220008000100 */
[----:B------:R-:W-:Y:S01]  /*09f0*/  NOP ;  /* 0x0000000000007918 */ /* 0x000fe20000000000 */
[----:B-12---:R-:W-:Y:S05]  /*0a00*/  @!P2 BRA `(.L_x_4) ;  /* 0x000000000008a947 */ /* 0x006fea0003800000 */
[----:B0--34-:R-:W-:Y:S01]  /*0a10*/  UCGABAR_ARV ;  /* 0x00000000000079c7 */ /* 0x019fe20008000000 */
[----:B------:R-:W-:Y:S05]  /*0a20*/  BRA `(.L_x_5) ;  /* 0x0000000000047947 */ /* 0x000fea0003800000 */
.L_x_4:
[----:B0--34-:R-:W-:Y:S01]  /*0a30*/  NOP ;  /* 0x0000000000007918 */ /* 0x019fe20000000000 */
.L_x_5:
[----:B------:R-:W-:Y:S01]  /*0a40*/  ULDC.64 UR4, c[0x0][0x598] ;  /* 0x0001660000047ab9 */ /* 0x000fe20000000a00 */
[----:B------:R-:W-:Y:S01]  /*0a50*/  ULDC.64 UR36, c[0x0][0x208] ;  /* 0x0000820000247ab9 */ /* 0x000fe20000000a00 */
[----:B------:R-:W-:-:S04]  /*0a60*/  ISETP.NE.U32.AND P0, PT, RZ, UR4, PT ;  /* 0x00000004ff007c0c */ /* 0x000fc8000bf05070 */
[----:B------:R-:W-:-:S13]  /*0a70*/  ISETP.NE.AND.EX P0, PT, RZ, UR5, PT, P0 ;  /* 0x00000005ff007c0c */ /* 0x000fda000bf05300 */
[----:B------:R-:W-:Y:S05]  /*0a80*/  @!P0 BRA `(.L_x_6) ;  /* 0x00000000001c8947 */ /* 0x000fea0003800000 */
[----:B------:R-:W0:Y:S02]  /*0a90*/  LDC.64 R8, c[0x0][0x598] ;  /* 0x00016600ff087b82 */ /* 0x000e240000000a00 */
[----:B0-----:R-:W2:Y:S02]  /*0aa0*/  LDG.E.64 R8, desc[UR36][R8.64] ;  /* 0x0000002408087981 */ /* 0x001ea4000c1e1b00 */
[----:B--2---:R-:W-:-:S04]  /*0ab0*/  ISETP.NE.U32.AND P0, PT, R8, RZ, PT ;  /* 0x000000ff0800720c */ /* 0x004fc80003f05070 */
[----:B------:R-:W-:-:S13]  /*0ac0*/  ISETP.NE.AND.EX P0, PT, R9, RZ, PT, P0 ;  /* 0x000000ff0900720c */ /* 0x000fda0003f05300 */
[----:B------:R-:W-:Y:S05]  /*0ad0*/  @!P0 BRA `(.L_x_6) ;  /* 0x0000000000088947 */ /* 0x000fea0003800000 */
[----:B------:R0:W5:Y:S01]  /*0ae0*/  LD.E R90, desc[UR36][R8.64] ;  /* 0x00000024085a7980 */ /* 0x000162000c101900 */
[----:B------:R-:W-:Y:S05]  /*0af0*/  BRA `(.L_x_7) ;  /* 0x0000000000247947 */ /* 0x000fea0003800000 */
.L_x_6:
[----:B------:R-:W-:Y:S02]  /*0b00*/  ULDC.64 UR4, c[0x0][0x588] ;  /* 0x0001620000047ab9 */ /* 0x000fe40000000a00 */
[----:B------:R-:W-:-:S04]  /*0b10*/  ISETP.NE.U32.AND P0, PT, RZ, UR4, PT ;  /* 0x00000004ff007c0c */ /* 0x000fc8000bf05070 */
[----:B------:R-:W-:-:S13]  /*0b20*/  ISETP.NE.AND.EX P0, PT, RZ, UR5, PT, P0 ;  /* 0x00000005ff007c0c */ /* 0x000fda000bf05300 */
[----:B------:R-:W-:Y:S05]  /*0b30*/  @!P0 BRA `(.L_x_8) ;  /* 0x00000000000c8947 */ /* 0x000fea0003800000 */
[----:B------:R-:W0:Y:S02]  /*0b40*/  LDC.64 R90, c[0x0][0x588] ;  /* 0x00016200ff5a7b82 */ /* 0x000e240000000a00 */
[----:B0-----:R1:W5:Y:S01]  /*0b50*/  LDG.E R90, desc[UR36][R90.64] ;  /* 0x000000245a5a7981 */ /* 0x001362000c1e1900 */
[----:B------:R-:W-:Y:S05]  /*0b60*/  BRA `(.L_x_7) ;  /* 0x0000000000087947 */ /* 0x000fea0003800000 */
.L_x_8:
[----:B------:R-:W-:Y:S02]  /*0b70*/  ULDC UR4, c[0x0][0x580] ;  /* 0x0001600000047ab9 */ /* 0x000fe40000000800 */
[----:B------:R-:W-:-:S07]  /*0b80*/  IMAD.U32 R90, RZ, RZ, UR4 ;  /* 0x00000004ff5a7e24 */ /* 0x000fce000f8e00ff */
.L_x_7:
[----:B------:R-:W-:Y:S02]  /*0b90*/  ULDC.64 UR4, c[0x0][0x5a0] ;  /* 0x0001680000047ab9 */ /* 0x000fe40000000a00 */
[----:B------:R-:W-:-:S04]  /*0ba0*/  ISETP.NE.U32.AND P0, PT, RZ, UR4, PT ;  /* 0x00000004ff007c0c */ /* 0x000fc8000bf05070 */
[----:B------:R-:W-:-:S13]  /*0bb0*/  ISETP.NE.AND.EX P0, PT, RZ, UR5, PT, P0 ;  /* 0x00000005ff007c0c */ /* 0x000fda000bf05300 */
[----:B------:R-:W-:Y:S05]  /*0bc0*/  @!P0 BRA `(.L_x_9) ;  /* 0x00000000001c8947 */ /* 0x000fea0003800000 */
[----:B0-----:R-:W0:Y:S02]  /*0bd0*/  LDC.64 R8, c[0x0][0x5a0] ;  /* 0x00016800ff087b82 */ /* 0x001e240000000a00 */
[----:B0-----:R-:W2:Y:S02]  /*0be0*/  LDG.E.64 R8, desc[UR36][R8.64] ;  /* 0x0000002408087981 */ /* 0x001ea4000c1e1b00 */
[----:B--2---:R-:W-:-:S04]  /*0bf0*/  ISETP.NE.U32.AND P0, PT, R8, RZ, PT ;  /* 0x000000ff0800720c */ /* 0x004fc80003f05070 */
[----:B------:R-:W-:-:S13]  /*0c00*/  ISETP.NE.AND.EX P0, PT, R9, RZ, PT, P0 ;  /* 0x000000ff0900720c */ /* 0x000fda0003f05300 */
[----:B------:R-:W-:Y:S05]  /*0c10*/  @!P0 BRA `(.L_x_9) ;  /* 0x0000000000088947 */ /* 0x000fea0003800000 */
[----:B-1----:R0:W5:Y:S01]  /*0c20*/  LD.E R91, desc[UR36][R8.64] ;  /* 0x00000024085b7980 */ /* 0x002162000c101900 */
[----:B------:R-:W-:Y:S05]  /*0c30*/  BRA `(.L_x_10) ;  /* 0x0000000000247947 */ /* 0x000fea0003800000 */
.L_x_9:
[----:B------:R-:W-:Y:S02]  /*0c40*/  ULDC.64 UR4, c[0x0][0x590] ;  /* 0x0001640000047ab9 */ /* 0x000fe40000000a00 */
[----:B------:R-:W-:-:S04]  /*0c50*/  ISETP.NE.U32.AND P0, PT, RZ, UR4, PT ;  /* 0x00000004ff007c0c */ /* 0x000fc8000bf05070 */
[----:B------:R-:W-:-:S13]  /*0c60*/  ISETP.NE.AND.EX P0, PT, RZ, UR5, PT, P0 ;  /* 0x00000005ff007c0c */ /* 0x000fda000bf05300 */
[----:B------:R-:W-:Y:S05]  /*0c70*/  @!P0 BRA `(.L_x_11) ;  /* 0x00000000000c8947 */ /* 0x000fea0003800000 */
[----:B0-----:R-:W1:Y:S02]  /*0c80*/  LDC.64 R8, c[0x0][0x590] ;  /* 0x00016400ff087b82 */ /* 0x001e640000000a00 */
[----:B-1----:R1:W5:Y:S01]  /*0c90*/  LDG.E R91, desc[UR36][R8.64] ;  /* 0x00000024085b7981 */ /* 0x002362000c1e1900 */
[----:B------:R-:W-:Y:S05]  /*0ca0*/  BRA `(.L_x_10) ;  /* 0x0000000000087947 */ /* 0x000fea0003800000 */
.L_x_11:
[----:B------:R-:W-:Y:S02]  /*0cb0*/  ULDC UR4, c[0x0][0x584] ;  /* 0x0001610000047ab9 */ /* 0x000fe40000000800 */
[----:B-1----:R-:W-:-:S07]  /*0cc0*/  IMAD.U32 R91, RZ, RZ, UR4 ;  /* 0x00000004ff5b7e24 */ /* 0x002fce000f8e00ff */
.L_x_10:
[----:B------:R-:W2:Y:S01]  /*0cd0*/  LDC R2, c[0x0][0x65c] ;  /* 0x00019700ff027b82 */ /* 0x000ea20000000800 */
[----:B------:R-:W-:Y:S01]  /*0ce0*/  ULDC UR6, c[0x0][0x28c] ;  /* 0x0000a30000067ab9 */ /* 0x000fe20000000800 */
[----:B------:R-:W-:Y:S01]  /*0cf0*/  ISETP.NE.AND P0, PT, R10, 0x2, PT ;  /* 0x000000020a00780c */ /* 0x000fe20003f05270 */
[----:B------:R-:W-:Y:S01]  /*0d00*/  UIADD3 UR6, UR6, 0x7f, URZ ;  /* 0x0000007f06067890 */ /* 0x000fe2000fffe03f */
[----:B01----:R-:W-:Y:S01]  /*0d10*/  IMAD.U32 R8, RZ, RZ, UR12 ;  /* 0x0000000cff087e24 */ /* 0x003fe2000f8e00ff */
[----:B------:R-:W-:Y:S01]  /*0d20*/  UMOV UR38, URZ ;  /* 0x0000003f00267c82 */ /* 0x000fe20008000000 */
[----:B------:R-:W-:Y:S01]  /*0d30*/  UMOV UR39, URZ ;  /* 0x0000003f00277c82 */ /* 0x000fe20008000000 */
[----:B------:R-:W-:Y:S01]  /*0d40*/  USHF.R.S32.HI UR7, URZ, 0x1f, UR6 ;  /* 0x0000001f3f077899 */ /* 0x000fe20008011406 */
[----:B------:R-:W-:-:S03]  /*0d50*/  ULDC.64 UR8, c[0x0][0x650] ;  /* 0x0001940000087ab9 */ /* 0x000fc60000000a00 */
[----:B------:R-:W-:-:S04]  /*0d60*/  ULEA.HI UR7, UR7, UR6, URZ, 0x7 ;  /* 0x0000000607077291 */ /* 0x000fc8000f8f383f */
[----:B------:R-:W-:Y:S01]  /*0d70*/  USHF.R.S32.HI UR40, URZ, 0x7, UR7 ;  /* 0x000000073f287899 */ /* 0x000fe20008011407 */
[----:B--2---:R-:W-:-:S13]  /*0d80*/  ISETP.NE.AND P1, PT, R2, 0x1, PT ;  /* 0x000000010200780c */ /* 0x004fda0003f25270 */
[----:B------:R-:W0:Y:S01]  /*0d90*/  @P1 LDC R17, c[0x0][0x10] ;  /* 0x00000400ff111b82 */ /* 0x000e220000000800 */
[----:B------:R-:W-:Y:S02]  /*0da0*/  @P1 IMAD.MOV.U32 R7, RZ, RZ, RZ ;  /* 0x000000ffff071224 */ /* 0x000fe400078e00ff */
[----:B------:R-:W-:-:S05]  /*0db0*/  @P1 IMAD.MOV.U32 R9, RZ, RZ, RZ ;  /* 0x000000ffff091224 */ /* 0x000fca00078e00ff */
[----:B------:R-:W1:Y:S01]  /*0dc0*/  @!P1 LDC R11, c[0x0][0xc] ;  /* 0x00000300ff0b9b82 */ /* 0x000e620000000800 */
[----:B------:R-:W-:Y:S01]  /*0dd0*/  ULDC UR4, c[0x0][0xc] ;  /* 0x0000030000047ab9 */ /* 0x000fe20000000800 */
[----:B------:R-:W-:Y:S02]  /*0de0*/  ULDC UR5, c[0x0][0x10] ;  /* 0x0000040000057ab9 */ /* 0x000fe40000000800 */
[----:B------:R-:W-:-:S04]  /*0df0*/  UIMAD.WIDE.U32 UR4, UR4, UR5, URZ ;  /* 0x00000005040472a5 */ /* 0x000fc8000f8e003f */
[----:B------:R-:W2:Y:S01]  /*0e00*/  LDC R0, c[0x0][0x14] ;  /* 0x00000500ff007b82 */ /* 0x000ea20000000800 */
[----:B0-----:R-:W-:-:S04]  /*0e10*/  @P1 IMAD.WIDE.U32 R16, R17, UR12, R6 ;  /* 0x0000000c11101c25 */ /* 0x001fc8000f8e0006 */
[----:B------:R-:W-:Y:S02]  /*0e20*/  @P1 IMAD.IADD R17, R17, 0x1, R9 ;  /* 0x0000000111111824 */ /* 0x000fe400078e0209 */
[----:B------:R-:W-:Y:S02]  /*0e30*/  IMAD.MOV.U32 R9, RZ, RZ, RZ ;  /* 0x000000ffff097224 */ /* 0x000fe400078e00ff */
[----:B-1----:R-:W-:-:S04]  /*0e40*/  @!P1 IMAD.WIDE.U32 R8, R6, R11, R8 ;  /* 0x0000000b06089225 */ /* 0x002fc800078e0008 */
[----:B------:R-:W-:Y:S02]  /*0e50*/  @!P1 IMAD.MOV.U32 R16, RZ, RZ, R8 ;  /* 0x000000ffff109224 */ /* 0x000fe400078e0008 */
[----:B--2---:R-:W-:-:S04]  /*0e60*/  IMAD.WIDE.U32 R12, R0, UR4, RZ ;  /* 0x00000004000c7c25 */ /* 0x004fc8000f8e00ff */
[----:B------:R-:W-:Y:S01]  /*0e70*/  IMAD R10, R0, UR5, RZ ;  /* 0x00000005000a7c24 */ /* 0x000fe2000f8e02ff */
[----:B------:R0:W-:Y:S01]  /*0e80*/  STL.64 [R1], R12 ;  /* 0x0000000c01007387 */ /* 0x0001e20000100a00 */
[----:B------:R-:W-:Y:S02]  /*0e90*/  @!P1 IMAD.MOV.U32 R17, RZ, RZ, R9 ;  /* 0x000000ffff119224 */ /* 0x000fe400078e0009 */
[----:B------:R-:W-:Y:S01]  /*0ea0*/  IMAD.IADD R0, R13, 0x1, R10 ;  /* 0x000000010d007824 */ /* 0x000fe200078e020a */
[----:B------:R-:W-:Y:S06]  /*0eb0*/  @P0 BRA `(.L_x_12) ;  /* 0x0000000000200947 */ /* 0x000fec0003800000 */
[----:B------:R-:W-:Y:S01]  /*0ec0*/  UISETP.GE.U32.AND UP0, UPT, UR40, 0x9, UPT ;  /* 0x000000092800788c */ /* 0x000fe2000bf06070 */
[----:B------:R-:W-:Y:S01]  /*0ed0*/  IADD3 R16, P0, R16, R12, RZ ;  /* 0x0000000c10107210 */ /* 0x000fe20007f1e0ff */
[----:B------:R-:W-:Y:S01]  /*0ee0*/  UIMAD.WIDE.U32 UR4, UR40, 0x38e38e39, URZ ;  /* 0x38e38e39280478a5 */ /* 0x000fe2000f8e003f */
[----:B------:R-:W-:-:S03]  /*0ef0*/  UMOV UR39, URZ ;  /* 0x0000003f00277c82 */ /* 0x000fc60008000000 */
[----:B------:R-:W-:Y:S01]  /*0f00*/  USHF.R.U32.HI UR4, URZ, 0x1, UR5 ;  /* 0x000000013f047899 */ /* 0x000fe20008011605 */
[----:B------:R-:W-:-:S03]  /*0f10*/  IMAD.X R17, R0, 0x1, R17, P0 ;  /* 0x0000000100117824 */ /* 0x000fc600000e0611 */
[----:B------:R-:W-:Y:S02]  /*0f20*/  UIMAD UR38, UR4, -0x9, UR40 ;  /* 0xfffffff7042678a4 */ /* 0x000fe4000f8e0228 */
[----:B------:R-:W-:-:S12]  /*0f30*/  @UP0 ULOP3.LUT UR39, UR4, 0x1, URZ, 0xc0, !UPT ;  /* 0x0000000104270892 */ /* 0x000fd8000f8ec03f */
.L_x_12:
[----:B------:R-:W-:Y:S01]  /*0f40*/  ISETP.GE.U32.AND P0, PT, R16, UR8, PT ;  /* 0x0000000810007c0c */ /* 0x000fe2000bf06070 */
[----:B------:R-:W-:Y:S01]  /*0f50*/  IMAD.MOV.U32 R22, RZ, RZ, -0x1 ;  /* 0xffffffffff167424 */ /* 0x000fe200078e00ff */
[----:B------:R-:W-:Y:S01]  /*0f60*/  PRMT R8, RZ, 0x7610, R8 ;  /* 0x00007610ff087816 */ /* 0x000fe20000000008 */
[----:B------:R-:W-:Y:S01]  /*0f70*/  IMAD.MOV.U32 R19, RZ, RZ, -0x1 ;  /* 0xffffffffff137424 */ /* 0x000fe200078e00ff */
[----:B------:R-:W-:Y:S01]  /*0f80*/  ISETP.GE.U32.AND.EX P0, PT, R17, UR9, PT, P0 ;  /* 0x0000000911007c0c */ /* 0x000fe2000bf06100 */
[----:B------:R-:W-:-:S12]  /*0f90*/  IMAD.MOV.U32 R18, RZ, RZ, -0x1 ;  /* 0xffffffffff127424 */ /* 0x000fd800078e00ff */
[----:B------:R-:W-:Y:S05]  /*0fa0*/  @P0 BRA `(.L_x_13) ;  /* 0x0000000400240947 */ /* 0x000fea0003800000 */
[----:B------:R-:W1:Y:S01]  /*0fb0*/  LDC.64 R18, c[0x0][0x628] ;  /* 0x00018a00ff127b82 */ /* 0x000e620000000a00 */
[----:B------:R-:W-:Y:S02]  /*0fc0*/  IMAD.MOV.U32 R8, RZ, RZ, R16 ;  /* 0x000000ffff087224 */ /* 0x000fe400078e0010 */
[----:B------:R-:W-:-:S05]  /*0fd0*/  IMAD.MOV.U32 R9, RZ, RZ, R17 ;  /* 0x000000ffff097224 */ /* 0x000fca00078e0011 */
[----:B------:R-:W2:Y:S08]  /*0fe0*/  LDC R22, c[0x0][0x630] ;  /* 0x00018c00ff167b82 */ /* 0x000eb00000000800 */
[----:B------:R-:W3:Y:S01]  /*0ff0*/  LDC.64 R26, c[0x0][0x620] ;  /* 0x00018800ff1a7b82 */ /* 0x000ee20000000a00 */
[----:B-1----:R-:W-:-:S04]  /*1000*/  ISETP.NE.U32.AND P0, PT, R18, RZ, PT ;  /* 0x000000ff1200720c */ /* 0x002fc80003f05070 */
[----:B------:R-:W-:-:S13]  /*1010*/  ISETP.NE.AND.EX P0, PT, R19, RZ, PT, P0 ;  /* 0x000000ff1300720c */ /* 0x000fda0003f05300 */
[----:B--23--:R-:W-:Y:S05]  /*1020*/  @!P0 BRA `(.L_x_14) ;  /* 0x0000000000288947 */ /* 0x00cfea0003800000 */
[----:B0-----:R-:W0:Y:S02]  /*1030*/  LDC R13, c[0x0][0x634] ;  /* 0x00018d00ff0d7b82 */ /* 0x001e240000000800 */
[----:B0-----:R-:W-:-:S05]  /*1040*/  IADD3 R13, P0, R16, R13, RZ ;  /* 0x0000000d100d7210 */ /* 0x001fca0007f1e0ff */
[----:B------:R-:W-:-:S04]  /*1050*/  IMAD.X R15, RZ, RZ, R17, P0 ;  /* 0x000000ffff0f7224 */ /* 0x000fc800000e0611 */
[----:B------:R-:W-:-:S04]  /*1060*/  IMAD.WIDE.U32 R8, R15, R18, RZ ;  /* 0x000000120f087225 */ /* 0x000fc800078e00ff */
[----:B------:R-:W-:-:S04]  /*1070*/  IMAD.WIDE.U32 R10, P0, R13, R19, R8 ;  /* 0x000000130d0a7225 */ /* 0x000fc80007800008 */
[----:B------:R-:W-:-:S04]  /*1080*/  IMAD.WIDE.U32 R8, R13, R18, RZ ;  /* 0x000000120d087225 */ /* 0x000fc800078e00ff */
[----:B------:R-:W-:Y:S01]  /*1090*/  IMAD.X R13, RZ, RZ, RZ, P0 ;  /* 0x000000ffff0d7224 */ /* 0x000fe200000e06ff */
[----:B------:R-:W-:Y:S01]  /*10a0*/  IADD3 RZ, P0, R9, R10, RZ ;  /* 0x0000000a09ff7210 */ /* 0x000fe20007f1e0ff */
[----:B------:R-:W-:-:S04]  /*10b0*/  IMAD.MOV.U32 R12, RZ, RZ, R11 ;  /* 0x000000ffff0c7224 */ /* 0x000fc800078e000b */
[----:B------:R-:W-:-:S08]  /*10c0*/  IMAD.WIDE.U32.X R8, R15, R19, R12, P0 ;  /* 0x000000130f087225 */ /* 0x000fd000000e040c */
.L_x_14:
[----:B------:R-:W1:Y:S01]  /*10d0*/  LDC.64 R28, c[0x0][0x640] ;  /* 0x00019000ff1c7b82 */ /* 0x000e620000000a00 */
[-CC-:B------:R-:W-:Y:S01]  /*10e0*/  SHF.R.U64 R32, R8, R22.reuse, R9.reuse ;  /* 0x0000001608207219 */ /* 0x180fe20000001209 */
[----:B------:R-:W-:Y:S01]  /*10f0*/  IMAD.MOV.U32 R31, RZ, RZ, 0x1 ;  /* 0x00000001ff1f7424 */ /* 0x000fe200078e00ff */
[----:B------:R-:W-:Y:S02]  /*1100*/  SHF.R.U32.HI R8, RZ, R22, R9 ;  /* 0x00000016ff087219 */ /* 0x000fe40000011609 */
[----:B------:R-:W-:-:S03]  /*1110*/  IADD3 R11, P0, RZ, -R32, RZ ;  /* 0x80000020ff0b7210 */ /* 0x000fc60007f1e0ff */
[----:B0-----:R-:W0:Y:S02]  /*1120*/  LDC R12, c[0x0][0x618] ;  /* 0x00018600ff0c7b82 */ /* 0x001e240000000800 */
[----:B------:R-:W-:-:S04]  /*1130*/  IMAD.X R9, RZ, RZ, ~R8, P0 ;  /* 0x000000ffff097224 */ /* 0x000fc800000e0e08 */
[-C--:B------:R-:W-:Y:S02]  /*1140*/  IMAD R10, R9, R26.reuse, RZ ;  /* 0x0000001a090a7224 */ /* 0x080fe400078e02ff */
[----:B------:R-:W2:Y:S01]  /*1150*/  LDC R13, c[0x0][0x608] ;  /* 0x00018200ff0d7b82 */ /* 0x000ea20000000800 */
[----:B------:R-:W-:-:S04]  /*1160*/  IMAD.WIDE.U32 R8, R11, R26, R16 ;  /* 0x0000001a0b087225 */ /* 0x000fc800078e0010 */
[----:B------:R-:W-:-:S03]  /*1170*/  IMAD R11, R11, R27, R10 ;  /* 0x0000001b0b0b7224 */ /* 0x000fc600078e020a */
[----:B------:R-:W3:Y:S01]  /*1180*/  LDC R18, c[0x0][0x658] ;  /* 0x00019600ff127b82 */ /* 0x000ee20000000800 */
[----:B------:R-:W-:Y:S01]  /*1190*/  IMAD.IADD R9, R9, 0x1, R11 ;  /* 0x0000000109097824 */ /* 0x000fe200078e020b */
[----:B-1----:R-:W-:Y:S01]  /*11a0*/  ISETP.NE.U32.AND P0, PT, R28, RZ, PT ;  /* 0x000000ff1c00720c */ /* 0x002fe20003f05070 */
[----:B------:R-:W-:-:S03]  /*11b0*/  IMAD.MOV.U32 R11, RZ, RZ, -0x1 ;  /* 0xffffffffff0b7424 */ /* 0x000fc600078e00ff */
[----:B------:R-:W-:Y:S02]  /*11c0*/  ISETP.NE.AND.EX P0, PT, R29, RZ, PT, P0 ;  /* 0x000000ff1d00720c */ /* 0x000fe40003f05300 */
[----:B------:R-:W1:Y:S01]  /*11d0*/  LDC R27, c[0x0][0x600] ;  /* 0x00018000ff1b7b82 */ /* 0x000e620000000800 */
[-CC-:B0-----:R-:W-:Y:S02]  /*11e0*/  SHF.R.U64 R25, R8, R12.reuse, R9.reuse ;  /* 0x0000000c08197219 */ /* 0x181fe40000001209 */
[----:B------:R-:W-:-:S05]  /*11f0*/  SHF.R.U32.HI R8, RZ, R12, R9 ;  /* 0x0000000cff087219 */ /* 0x000fca0000011609 */
[----:B------:R-:W0:Y:S01]  /*1200*/  LDC R22, c[0x0][0x648] ;  /* 0x00019200ff167b82 */ /* 0x000e220000000800 */
[-CC-:B--2---:R-:W-:Y:S02]  /*1210*/  SHF.R.U64 R34, R25, R13.reuse, R8.reuse ;  /* 0x0000000d19227219 */ /* 0x184fe40000001208 */
[----:B------:R-:W-:-:S05]  /*1220*/  SHF.R.U32.HI R9, RZ, R13, R8 ;  /* 0x0000000dff097219 */ /* 0x000fca0000011608 */
[----:B------:R-:W2:Y:S01]  /*1230*/  LDC R26, c[0x0][0x638] ;  /* 0x00018e00ff1a7b82 */ /* 0x000ea20000000800 */
[-C--:B---3--:R-:W-:Y:S02]  /*1240*/  SHF.L.U32 R8, R11, R18.reuse, RZ ;  /* 0x000000120b087219 */ /* 0x088fe400000006ff */
[--C-:B------:R-:W-:Y:S02]  /*1250*/  SHF.R.U64 R36, R34, R18, R9.reuse ;  /* 0x0000001222247219 */ /* 0x100fe40000001209 */
[----:B------:R-:W-:Y:S02]  /*1260*/  LOP3.LUT R15, RZ, R8, RZ, 0x33, !PT ;  /* 0x00000008ff0f7212 */ /* 0x000fe400078e33ff */
[----:B------:R-:W-:Y:S01]  /*1270*/  SHF.R.U32.HI R9, RZ, R18, R9 ;  /* 0x00000012ff097219 */ /* 0x000fe20000011609 */
[----:B------:R-:W3:Y:S01]  /*1280*/  LDC R30, c[0x0][0x610] ;  /* 0x00018400ff1e7b82 */ /* 0x000ee20000000800 */
[----:B------:R-:W-:Y:S01]  /*1290*/  IMAD.MOV.U32 R8, RZ, RZ, R36 ;  /* 0x000000ffff087224 */ /* 0x000fe200078e0024 */
[----:B------:R-:W-:Y:S06]  /*12a0*/  @!P0 BRA `(.L_x_15) ;  /* 0x0000000000288947 */ /* 0x000fec0003800000 */
[----:B------:R-:W4:Y:S02]  /*12b0*/  LDC R13, c[0x0][0x64c] ;  /* 0x00019300ff0d7b82 */ /* 0x000f240000000800 */
[----:B----4-:R-:W-:-:S05]  /*12c0*/  IADD3 R13, P0, R36, R13, RZ ;  /* 0x0000000d240d7210 */ /* 0x010fca0007f1e0ff */
        /* <DEDUP_REMOVED lines=8> */
.L_x_15:
[----:B0-----:R-:W-:Y:S01]  /*1350*/  SHF.R.U64 R9, R8, R22, R9 ;  /* 0x0000001608097219 */ /* 0x001fe20000001209 */
[----:B-1----:R-:W-:Y:S01]  /*1360*/  VIADD R10, R27, 0xffffffff ;  /* 0xffffffff1b0a7836 */ /* 0x002fe20000000000 */
[----:B------:R-:W-:Y:S01]  /*1370*/  SHF.L.U32 R7, R31, R18, RZ ;  /* 0x000000121f077219 */ /* 0x000fe200000006ff */
[----:B------:R-:W-:Y:S01]  /*1380*/  @P1 IMAD R20, R21, R24, R6 ;  /* 0x0000001815141224 */ /* 0x000fe200078e0206 */
[----:B------:R-:W-:Y:S01]  /*1390*/  LOP3.LUT R8, R34, R15, RZ, 0xc0, !PT ;  /* 0x0000000f22087212 */ /* 0x000fe200078ec0ff */
[----:B------:R-:W-:Y:S01]  /*13a0*/  IMAD.MOV R11, RZ, RZ, -R9 ;  /* 0x000000ffff0b7224 */ /* 0x000fe200078e0a09 */
[----:B------:R-:W-:Y:S01]  /*13b0*/  LOP3.LUT R10, R25, R10, RZ, 0xc0, !PT ;  /* 0x0000000a190a7212 */ /* 0x000fe200078ec0ff */
[----:B------:R-:W-:Y:S02]  /*13c0*/  IMAD.MOV.U32 R18, RZ, RZ, R32 ;  /* 0x000000ffff127224 */ /* 0x000fe400078e0020 */
[----:B------:R-:W-:Y:S02]  /*13d0*/  IMAD R7, R7, R9, R8 ;  /* 0x0000000907077224 */ /* 0x000fe400078e0208 */
[----:B--2---:R-:W-:-:S02]  /*13e0*/  IMAD R6, R11, R26, R36 ;  /* 0x0000001a0b067224 */ /* 0x004fc400078e0224 */
[----:B---3--:R-:W-:Y:S02]  /*13f0*/  IMAD R22, R7, R30, R20 ;  /* 0x0000001e07167224 */ /* 0x008fe400078e0214 */
[----:B------:R-:W-:Y:S02]  /*1400*/  IMAD R7, R6, R27, R10 ;  /* 0x0000001b06077224 */ /* 0x000fe400078e020a */
[----:B------:R-:W-:-:S03]  /*1410*/  IMAD.MOV.U32 R8, RZ, RZ, 0x1 ;  /* 0x00000001ff087424 */ /* 0x000fc600078e00ff */
[----:B------:R-:W-:Y:S02]  /*1420*/  SEL R19, R7, R22, !P1 ;  /* 0x0000001607137207 */ /* 0x000fe40004800000 */
[----:B------:R-:W-:-:S07]  /*1430*/  SEL R22, R22, R7, !P1 ;  /* 0x0000000716167207 */ /* 0x000fce0004800000 */
.L_x_13:
[----:B------:R-:W-:Y:S05]  /*1440*/  @!P2 BRA `(.L_x_16) ;  /* 0x00000000000ca947 */ /* 0x000fea0003800000 */
[----:B------:R-:W-:Y:S01]  /*1450*/  UCGABAR_WAIT ;  /* 0x0000000000007dc7 */ /* 0x000fe20008000000 */
[----:B------:R-:W-:Y:S01]  /*1460*/  CCTL.IVALL ;  /* 0x00000000ff00798f */ /* 0x000fe20002000000 */
[----:B------:R-:W-:Y:S05]  /*1470*/  BRA `(.L_x_17) ;  /* 0x0000000000047947 */ /* 0x000fea0003800000 */
.L_x_16:
[----:B------:R-:W-:Y:S06]  /*1480*/  BAR.SYNC.DEFER_BLOCKING 0x0 ;  /* 0x0000000000007b1d */ /* 0x000fec0000010000 */
.L_x_17:
[----:B------:R-:W-:Y:S05]  /*1490*/  @!P4 BRA `(.L_x_18) ;  /* 0x00000048002cc947 */ /* 0x000fea0003800000 */
[----:B------:R-:W-:-:S13]  /*14a0*/  ISETP.GT.U32.AND P0, PT, R33, 0x1, PT ;  /* 0x000000012100780c */ /* 0x000fda0003f04070 */
[----:B------:R-:W-:Y:S05]  /*14b0*/  @P0 EXIT ;  /* 0x000000000000094d */ /* 0x000fea0003800000 */
.L_x_19:
[----:B------:R-:W-:-:S08]  /*14c0*/  NOP ;  /* 0x0000000000007918 */ /* 0x000fd00000000000 */
[----:B------:R-:W1:Y:S02]  /*14d0*/  USETMAXREG.TRY_ALLOC.CTAPOOL UP0, 0xe8 ;  /* 0x000000e8000079c8 */ /* 0x000e640008000600 */
[----:B-1----:R-:W-:-:S13]  /*14e0*/  PLOP3.LUT P0, PT, PT, PT, UP0, 0x80, 0x0 ;  /* 0x000000000000781c */ /* 0x002fda0003f0f008 */
[----:B------:R-:W-:Y:S05]  /*14f0*/  @!P0 BRA `(.L_x_19) ;  /* 0xfffffffc00f08947 */ /* 0x000fea000383ffff */
[----:B------:R-:W-:-:S13]  /*1500*/  LOP3.LUT P0, RZ, R8, 0xff, RZ, 0xc0, !PT ;  /* 0x000000ff08ff7812 */ /* 0x000fda000780c0ff */
[----:B------:R-:W-:Y:S05]  /*1510*/  @!P0 EXIT ;  /* 0x000000000000894d */ /* 0x000fea0003800000 */
[----:B------:R-:W2:Y:S01]  /*1520*/  LDL.64 R10, [R1] ;  /* 0x00000000010a7983 */ /* 0x000ea20000100a00 */
[CC--:B------:R-:W-:Y:S01]  /*1530*/  LEA.HI R5, R3.reuse, R4.reuse, RZ, 0x2 ;  /* 0x0000000403057211 */ /* 0x0c0fe200078f10ff */
[----:B------:R-:W1:Y:S01]  /*1540*/  S2UR UR4, SR_CgaCtaId ;  /* 0x00000000000479c3 */ /* 0x000e620000008800 */
[----:B------:R-:W-:Y:S01]  /*1550*/  LEA.HI R3, R3, R4, RZ, 0x5 ;  /* 0x0000000403037211 */ /* 0x000fe200078f28ff */
[----:B------:R-:W-:Y:S01]  /*1560*/  UISETP.LT.AND UP0, UPT, UR40, 0x1, UPT ;  /* 0x000000012800788c */ /* 0x000fe2000bf01270 */
[--C-:B------:R-:W-:Y:S01]  /*1570*/  SHF.R.S32.HI R92, RZ, 0x2, R5.reuse ;  /* 0x00000002ff5c7819 */ /* 0x100fe20000011405 */
[----:B------:R-:W-:Y:S01]  /*1580*/  UIADD3 UR5, UR43, -0x1, URZ ;  /* 0xffffffff2b057890 */ /* 0x000fe2000fffe03f */
[----:B------:R-:W-:Y:S01]  /*1590*/  SHF.R.S32.HI R7, RZ, 0x1f, R5 ;  /* 0x0000001fff077819 */ /* 0x000fe20000011405 */
[----:B------:R-:W-:Y:S01]  /*15a0*/  USEL UR42, UR40, 0x1, UP0 ;  /* 0x00000001282a7887 */ /* 0x000fe20008000000 */
[----:B------:R-:W-:Y:S01]  /*15b0*/  SHF.R.S32.HI R3, RZ, 0x5, R3 ;  /* 0x00000005ff037819 */ /* 0x000fe20000011403 */
[----:B------:R-:W3:Y:S01]  /*15c0*/  LDC R96, c[0x0][0x658] ;  /* 0x00019600ff607b82 */ /* 0x000ee20000000800 */
[----:B------:R-:W-:Y:S01]  /*15d0*/  LEA.HI R7, R7, R92, RZ, 0x3 ;  /* 0x0000005c07077211 */ /* 0x000fe200078f18ff */
[----:B------:R-:W-:Y:S01]  /*15e0*/  UMOV UR41, 0x400 ;  /* 0x0000040000297882 */ /* 0x000fe20000000000 */
[----:B------:R-:W-:Y:S01]  /*15f0*/  LOP3.LUT R5, R5, 0xfffffffc, RZ, 0xc0, !PT ;  /* 0xfffffffc05057812 */ /* 0x000fe200078ec0ff */
[----:B------:R-:W-:Y:S01]  /*1600*/  UISETP.NE.AND UP0, UPT, UR5, URZ, UPT ;  /* 0x0000003f0500728c */ /* 0x000fe2000bf05270 */
[----:B------:R-:W-:Y:S01]  /*1610*/  LOP3.LUT R7, R7, 0xfffffff8, RZ, 0xc0, !PT ;  /* 0xfffffff807077812 */ /* 0x000fe200078ec0ff */
[----:B------:R-:W-:Y:S01]  /*1620*/  ULDC UR6, c[0x0][0x284] ;  /* 0x0000a10000067ab9 */ /* 0x000fe20000000800 */
[----:B------:R-:W-:Y:S01]  /*1630*/  USHF.L.U32 UR45, UR40, 0x1, URZ ;  /* 0x00000001282d7899 */ /* 0x000fe2000800063f */
[----:B------:R-:W4:Y:S01]  /*1640*/  LDC R6, c[0x0][0x288] ;  /* 0x0000a200ff067b82 */ /* 0x000f220000000800 */
[----:B------:R-:W-:Y:S01]  /*1650*/  IMAD.IADD R5, R4, 0x1, -R5 ;  /* 0x0000000104057824 */ /* 0x000fe200078e0a05 */
[----:B------:R-:W-:Y:S01]  /*1660*/  UIADD3 UR42, -UR42, UR40, URZ ;  /* 0x000000282a2a7290 */ /* 0x000fe2000fffe13f */
[----:B------:R-:W-:-:S02]  /*1670*/  IMAD.IADD R92, R92, 0x1, -R7 ;  /* 0x000000015c5c7824 */ /* 0x000fc400078e0a07 */
[----:B------:R-:W-:Y:S02]  /*1680*/  IMAD.MOV.U32 R7, RZ, RZ, 0x1 ;  /* 0x00000001ff077424 */ /* 0x000fe400078e00ff */
[--C-:B------:R-:W-:Y:S01]  /*1690*/  IMAD R101, R3, -0x10, -R92.reuse ;  /* 0xfffffff003657824 */ /* 0x100fe200078e0a5c */
[----:B------:R-:W0:Y:S01]  /*16a0*/  LDC R99, c[0x0][0x600] ;  /* 0x00018000ff637b82 */ /* 0x000e220000000800 */
[--C-:B------:R-:W-:Y:S01]  /*16b0*/  SHF.R.S32.HI R93, RZ, 0x1f, R92.reuse ;  /* 0x0000001fff5d7819 */ /* 0x100fe2000001145c */
[----:B-1----:R-:W-:Y:S01]  /*16c0*/  ULEA UR41, UR4, UR41, 0x18 ;  /* 0x0000002904297291 */ /* 0x002fe2000f8ec03f */
[----:B------:R-:W-:Y:S01]  /*16d0*/  IMAD.SHL.U32 R94, R5, 0x2, RZ ;  /* 0x00000002055e7824 */ /* 0x000fe200078e00ff */
[----:B------:R-:W-:Y:S01]  /*16e0*/  USHF.L.U32 UR4, UR5, 0x3, URZ ;  /* 0x0000000305047899 */ /* 0x000fe2000800063f */
[----:B------:R-:W-:Y:S01]  /*16f0*/  VIADD R101, R101, UR6 ;  /* 0x0000000665657c36 */ /* 0x000fe20008000000 */
[----:B------:R-:W-:Y:S01]  /*1700*/  USEL UR5, URZ, 0x1, UP0 ;  /* 0x000000013f057887 */ /* 0x000fe20008000000 */
[----:B------:R-:W-:Y:S01]  /*1710*/  IMAD.WIDE R92, R3, 0x10, R92 ;  /* 0x00000010035c7825 */ /* 0x000fe200078e025c */
[----:B------:R-:W-:Y:S01]  /*1720*/  UIADD3 UR46, UR41, 0xa0, URZ ;  /* 0x000000a0292e7890 */ /* 0x000fe2000fffe03f */
[----:B------:R-:W-:Y:S01]  /*1730*/  SHF.R.S32.HI R95, RZ, 0x1f, R94 ;  /* 0x0000001fff5f7819 */ /* 0x000fe2000001145e */
[----:B------:R-:W-:Y:S01]  /*1740*/  ULOP3.LUT UR4, UR4, 0x8, URZ, 0xc0, !UPT ;  /* 0x0000000804047892 */ /* 0x000fe2000f8ec03f */
[----:B------:R-:W-:Y:S01]  /*1750*/  IMAD.MOV.U32 R3, RZ, RZ, -0x1 ;  /* 0xffffffffff037424 */ /* 0x000fe200078e00ff */
[----:B------:R-:W-:Y:S01]  /*1760*/  ULEA UR43, UR43, UR46, 0x3 ;  /* 0x0000002e2b2b7291 */ /* 0x000fe2000f8e183f */
[----:B------:R-:W-:Y:S01]  /*1770*/  IMAD.U32 R103, RZ, RZ, UR5 ;  /* 0x00000005ff677e24 */ /* 0x000fe2000f8e00ff */
[----:B------:R-:W-:-:S02]  /*1780*/  ULOP3.LUT UR47, UR4, 0x8, URZ, 0x3c, !UPT ;  /* 0x00000008042f7892 */ /* 0x000fc4000f8e3c3f */
[-C--:B---3--:R-:W-:Y:S01]  /*1790*/  SHF.L.U32 R3, R3, R96.reuse, RZ ;  /* 0x0000006003037219 */ /* 0x088fe200000006ff */
[----:B----4-:R-:W-:Y:S01]  /*17a0*/  IMAD R97, R5, -0x2, R6 ;  /* 0xfffffffe05617824 */ /* 0x010fe200078e0206 */
[----:B------:R-:W-:Y:S01]  /*17b0*/  SHF.L.U32 R96, R7, R96, RZ ;  /* 0x0000006007607219 */ /* 0x000fe200000006ff */
[----:B------:R-:W-:Y:S01]  /*17c0*/  ULOP3.LUT UR44, UR4, 0x18, URZ, 0x3c, !UPT ;  /* 0x00000018042c7892 */ /* 0x000fe2000f8e3c3f */
[----:B------:R-:W-:Y:S01]  /*17d0*/  LOP3.LUT R100, RZ, R3, RZ, 0x33, !PT ;  /* 0x00000003ff647212 */ /* 0x000fe200078e33ff */
[----:B0-----:R-:W-:Y:S01]  /*17e0*/  VIADD R99, R99, 0xffffffff ;  /* 0xffffffff63637836 */ /* 0x001fe20000000000 */
[----:B--2---:R-:W-:-:S09]  /*17f0*/  SHF.L.U64.HI R98, R10, 0x1, R0 ;  /* 0x000000010a627819 */ /* 0x004fd20000010200 */
.L_x_171:
[----:B------:R-:W-:-:S04]  /*1800*/  SHF.L.U32 R0, R103, 0x1f, RZ ;  /* 0x0000001f67007819 */ /* 0x000fc800000006ff */
[----:B------:R-:W0:Y:S02]  /*1810*/  SYNCS.PHASECHK.TRANS64.TRYWAIT P0, [UR43+-0x8], R0 ;  /* 0xfffff800ff0075a7 */ /* 0x000e24000800016b */
[----:B01--4-:R-:W-:Y:S05]  /*1820*/  @!P0 BRA `(.L_x_20) ;  /* 0x00000058003c8947 */ /* 0x013fea0003800000 */
.L_x_198:
[----:B------:R-:W-:Y:S02]  /*1830*/  ULDC UR4, c[0x0][0x28c] ;  /* 0x0000a30000047ab9 */ /* 0x000fe40000000800 */
[----:B------:R-:W-:-:S13]  /*1840*/  ISETP.LT.AND P0, PT, RZ, UR4, PT ;  /* 0x00000004ff007c0c */ /* 0x000fda000bf01270 */
[----:B------:R-:W-:Y:S05]  /*1850*/  @P0 BRA `(.L_x_21) ;  /* 0x0000000000400947 */ /* 0x000fea0003800000 */
[----:B0-----:R-:W-:Y:S01]  /*1860*/  MOV R0, 0x0 ;  /* 0x0000000000007802 */ /* 0x001fe20000000f00 */
[----:B------:R-:W-:Y:S01]  /*1870*/  ULDC.64 UR4, c[0x4][0x68] ;  /* 0x01001a0000047ab9 */ /* 0x000fe20000000a00 */
[----:B------:R-:W-:Y:S01]  /*1880*/  ULDC.64 UR6, c[0x4][0x8] ;  /* 0x0100020000067ab9 */ /* 0x000fe20000000a00 */
[----:B------:R-:W-:Y:S01]  /*1890*/  IMAD.U32 R4, RZ, RZ, UR4 ;  /* 0x00000004ff047e24 */ /* 0x000fe2000f8e00ff */
[----:B------:R0:W1:Y:S01]  /*18a0*/  LDC.64 R14, c[0x4][R0] ;  /* 0x01000000000e7b82 */ /* 0x0000620000000a00 */
[----:B------:R-:W-:Y:S01]  /*18b0*/  IMAD.U32 R5, RZ, RZ, UR5 ;  /* 0x00000005ff057e24 */ /* 0x000fe2000f8e00ff */
[----:B------:R-:W-:Y:S01]  /*18c0*/  ULDC.64 UR4, c[0x4][0x70] ;  /* 0x01001c0000047ab9 */ /* 0x000fe20000000a00 */
[----:B------:R-:W-:Y:S02]  /*18d0*/  IMAD.U32 R10, RZ, RZ, UR6 ;  /* 0x00000006ff0a7e24 */ /* 0x000fe4000f8e00ff */
[----:B------:R-:W-:Y:S02]  /*18e0*/  IMAD.U32 R6, RZ, RZ, UR4 ;  /* 0x00000004ff067e24 */ /* 0x000fe4000f8e00ff */
[----:B------:R-:W-:-:S02]  /*18f0*/  IMAD.U32 R7, RZ, RZ, UR5 ;  /* 0x00000005ff077e24 */ /* 0x000fc4000f8e00ff */
[----:B------:R-:W-:Y:S02]  /*1900*/  IMAD.U32 R11, RZ, RZ, UR7 ;  /* 0x00000007ff0b7e24 */ /* 0x000fe4000f8e00ff */
[----:B------:R-:W-:Y:S02]  /*1910*/  IMAD.MOV.U32 R8, RZ, RZ, 0x1e1 ;  /* 0x000001e1ff087424 */ /* 0x000fe400078e00ff */
[----:B------:R-:W-:Y:S02]  /*1920*/  IMAD.MOV.U32 R12, RZ, RZ, 0x1 ;  /* 0x00000001ff0c7424 */ /* 0x000fe400078e00ff */
[----:B0-----:R-:W-:-:S07]  /*1930*/  IMAD.MOV.U32 R13, RZ, RZ, RZ ;  /* 0x000000ffff0d7224 */ /* 0x001fce00078e00ff */
[----:B------:R-:W-:-:S07]  /*1940*/  LEPC R20, `(.L_x_21) ;  /* 0x000000001014794e */ /* 0x000fce0000000000 */
[----:B-1---5:R-:W-:Y:S05]  /*1950*/  CALL.ABS.NOINC R14 ;  /* 0x000000000e007343 */ /* 0x022fea0003c00000 */
.L_x_21:
[----:B0-----:R-:W-:-:S04]  /*1960*/  LOP3.LUT R0, R23, 0x1, RZ, 0xfc, !PT ;  /* 0x0000000117007812 */ /* 0x001fc800078efcff */
[----:B------:R-:W-:-:S13]  /*1970*/  ISETP.NE.AND P0, PT, R0, 0x3, PT ;  /* 0x000000030000780c */ /* 0x000fda0003f05270 */
[----:B------:R-:W-:Y:S05]  /*1980*/  @!P0 BRA `(.L_x_22) ;  /* 0x0000000000048947 */ /* 0x000fea0003800000 */
[----:B------:R-:W-:Y:S01]  /*1990*/  BPT.TRAP 0x1 ;  /* 0x000000040000795c */ /* 0x000fe20000300000 */
.L_x_22:
[----:B------:R-:W-:Y:S02]  /*19a0*/  IMAD.U32 R3, RZ, RZ, UR38 ;  /* 0x00000026ff037e24 */ /* 0x000fe4000f8e00ff */
[----:B------:R-:W-:-:S03]  /*19b0*/  IMAD.U32 R0, RZ, RZ, UR39 ;  /* 0x00000027ff007e24 */ /* 0x000fc6000f8e00ff */
[----:B------:R-:W-:Y:S02]  /*19c0*/  LEA R3, R3, UR41, 0x3 ;  /* 0x0000002903037c11 */ /* 0x000fe4000f8e18ff */
[----:B------:R-:W-:-:S04]  /*19d0*/  SHF.L.U32 R0, R0, 0x1f, RZ ;  /* 0x0000001f00007819 */ /* 0x000fc800000006ff */
[----:B------:R0:W1:Y:S01]  /*19e0*/  SYNCS.PHASECHK.TRANS64.TRYWAIT P1, [R3+URZ], R0 ;  /* 0x00000000030075a7 */ /* 0x000062000802017f */
[----:B------:R-:W-:Y:S05]  /*19f0*/  @!P0 BRA `(.L_x_23) ;  /* 0x0000000000048947 */ /* 0x000fea0003800000 */
[----:B------:R-:W-:Y:S01]  /*1a00*/  BPT.TRAP 0x1 ;  /* 0x000000040000795c */ /* 0x000fe20000300000 */
.L_x_23:
[----:B------:R-:W-:-:S05]  /*1a10*/  IMAD.U32 R4, RZ, RZ, UR42 ;  /* 0x0000002aff047e24 */ /* 0x000fca000f8e00ff */
[----:B------:R-:W-:Y:S01]  /*1a20*/  ISETP.GE.AND P2, PT, R4, 0x1, PT ;  /* 0x000000010400780c */ /* 0x000fe20003f46270 */
[----:B-1----:R-:W-:-:S12]  /*1a30*/  @P1 BRA `(.L_x_24) ;  /* 0x0000000000081947 */ /* 0x002fd80003800000 */
[----:B------:R-:W1:Y:S02]  /*1a40*/  SYNCS.PHASECHK.TRANS64.TRYWAIT P1, [R3+URZ], R0 ;  /* 0x00000000030075a7 */ /* 0x000e64000802017f */
[----:B-1----:R-:W-:Y:S05]  /*1a50*/  @!P1 BRA `(.L_x_25) ;  /* 0x0000005400c89947 */ /* 0x002fea0003800000 */
.L_x_24:
[----:B------:R-:W-:Y:S05]  /*1a60*/  WARPSYNC.ALL ;  /* 0x0000000000007948 */ /* 0x000fea0003800000 */
[----:B------:R-:W-:Y:S01]  /*1a70*/  UIADD3 UR4, UR41, 0x180, URZ ;  /* 0x0000018029047890 */ /* 0x000fe2000fffe03f */
[----:B------:R-:W-:Y:S01]  /*1a80*/  WARPGROUP.ARRIVE ;  /* 0x00000000000079c5 */ /* 0x000fe20000000000 */
[----:B------:R-:W-:Y:S02]  /*1a90*/  UIADD3 UR5, UR41, 0x12180, URZ ;  /* 0x0001218029057890 */ /* 0x000fe4000fffe03f */
[----:B------:R-:W-:Y:S02]  /*1aa0*/  USHF.R.U32.HI UR4, URZ, 0x4, UR4 ;  /* 0x000000043f047899 */ /* 0x000fe40008011604 */
[----:B------:R-:W-:-:S02]  /*1ab0*/  USHF.R.U32.HI UR5, URZ, 0x4, UR5 ;  /* 0x000000043f057899 */ /* 0x000fc40008011605 */
[----:B------:R-:W-:Y:S02]  /*1ac0*/  ULOP3.LUT UR4, UR4, 0x3fff, URZ, 0xc0, !UPT ;  /* 0x00003fff04047892 */ /* 0x000fe4000f8ec03f */
[----:B------:R-:W-:Y:S02]  /*1ad0*/  ULOP3.LUT UR5, UR5, 0x3fff, URZ, 0xc0, !UPT ;  /* 0x00003fff05057892 */ /* 0x000fe4000f8ec03f */
[----:B------:R-:W-:Y:S02]  /*1ae0*/  ULOP3.LUT UR8, UR4, 0x10000, URZ, 0xfc, !UPT ;  /* 0x0001000004087892 */ /* 0x000fe4000f8efc3f */
[----:B------:R-:W-:Y:S02]  /*1af0*/  ULOP3.LUT UR9, UR5, 0x10000, URZ, 0xfc, !UPT ;  /* 0x0001000005097892 */ /* 0x000fe4000f8efc3f */
[----:B------:R-:W-:Y:S02]  /*1b00*/  ULEA UR10, UR38, UR8, 0x9 ;  /* 0x00000008260a7291 */ /* 0x000fe4000f8e483f */
[----:B------:R-:W-:Y:S01]  /*1b10*/  ULEA UR11, UR38, UR9, 0xa ;  /* 0x00000009260b7291 */ /* 0x000fe2000f8e503f */
[----:B------:R-:W-:Y:S01]  /*1b20*/  UMOV UR5, 0x40000040 ;  /* 0x4000004000057882 */ /* 0x000fe20000000000 */
[----:B------:R-:W-:-:S03]  /*1b30*/  UMOV UR7, 0x40000040 ;  /* 0x4000004000077882 */ /* 0x000fc60000000000 */
[----:B------:R-:W-:Y:S02]  /*1b40*/  UMOV UR4, UR10 ;  /* 0x0000000a00047c82 */ /* 0x000fe40008000000 */
[----:B------:R-:W-:Y:S02]  /*1b50*/  UMOV UR6, UR11 ;  /* 0x0000000b00067c82 */ /* 0x000fe40008000000 */
[----:B------:R-:W-:Y:S01]  /*1b60*/  IGMMA.64x128x32.S8.S8 R24, gdesc[UR4], RZ, !UPT, gsb0 ;  /* 0x03600000041879f1 */ /* 0x000fe2000c0410ff */
[----:B------:R-:W-:Y:S02]  /*1b70*/  UIADD3 UR4, UR10, 0x2, URZ ;  /* 0x000000020a047890 */ /* 0x000fe4000fffe03f */
[----:B------:R-:W-:Y:S01]  /*1b80*/  UIADD3 UR6, UR11, 0x2, URZ ;  /* 0x000000020b067890 */ /* 0x000fe2000fffe03f */
[----:B------:R-:W-:Y:S01]  /*1b90*/  UMOV UR5, 0x40000040 ;  /* 0x4000004000057882 */ /* 0x000fe20000000000 */
[----:B------:R-:W-:Y:S01]  /*1ba0*/  UMOV UR7, 0x40000040 ;  /* 0x4000004000077882 */ /* 0x000fe20000000000 */
[----:B------:R-:W-:-:S02]  /*1bb0*/  WARPGROUP.DEPBAR.LE gsb0, 0x0 ;  /* 0x00008000000079c5 */ /* 0x000fc40000010000 */
[----:B------:R-:W-:-:S06]  /*1bc0*/  WARPGROUP.ARRIVE ;  /* 0x00000000000079c5 */ /* 0x000fcc0000000000 */
[----:B------:R-:W-:Y:S01]  /*1bd0*/  IGMMA.64x128x32.S8.S8 R24, gdesc[UR4], R24, gsb0 ;  /* 0x03600000041879f1 */ /* 0x000fe20008041018 */
[----:B------:R-:W-:Y:S02]  /*1be0*/  UIADD3 UR4, UR10, 0x4, URZ ;  /* 0x000000040a047890 */ /* 0x000fe4000fffe03f */
[----:B------:R-:W-:Y:S01]  /*1bf0*/  UIADD3 UR6, UR11, 0x4, URZ ;  /* 0x000000040b067890 */ /* 0x000fe2000fffe03f */
[----:B------:R-:W-:Y:S01]  /*1c00*/  UMOV UR5, 0x40000040 ;  /* 0x4000004000057882 */ /* 0x000fe20000000000 */
[----:B------:R-:W-:Y:S01]  /*1c10*/  UMOV UR7, 0x40000040 ;  /* 0x4000004000077882 */ /* 0x000fe20000000000 */
[----:B------:R-:W-:Y:S02]  /*1c20*/  WARPGROUP.DEPBAR.LE gsb0, 0x0 ;  /* 0x00008000000079c5 */ /* 0x000fe40000010000 */
        /* <DEDUP_REMOVED lines=8> */
[----:B------:R-:W-:Y:S03]  /*1cb0*/  IGMMA.64x128x32.S8.S8 R24, gdesc[UR4], R24, gsb0 ;  /* 0x03600000041879f1 */ /* 0x000fe60008041018 */
[----:B------:R-:W-:Y:S02]  /*1cc0*/  WARPGROUP.DEPBAR.LE gsb0, 0x0 ;  /* 0x00008000000079c5 */ /* 0x000fe40000010000 */
[----:B------:R-:W-:Y:S05]  /*1cd0*/  @!P2 BRA `(.L_x_26) ;  /* 0x000000040014a947 */ /* 0x000fea0003800000 */
[----:B------:R-:W-:Y:S01]  /*1ce0*/  UIADD3 UR4, UR38, 0x1, URZ ;  /* 0x0000000126047890 */ /* 0x000fe2000fffe03f */
[----:B01----:R-:W-:Y:S02]  /*1cf0*/  IMAD.U32 R0, RZ, RZ, UR42 ;  /* 0x0000002aff007e24 */ /* 0x003fe4000f8e00ff */
[----:B------:R-:W-:Y:S01]  /*1d00*/  IMAD.U32 R3, RZ, RZ, UR38 ;  /* 0x00000026ff037e24 */ /* 0x000fe2000f8e00ff */
[----:B------:R-:W-:-:S04]  /*1d10*/  UISETP.NE.AND UP0, UPT, UR4, 0x9, UPT ;  /* 0x000000090400788c */ /* 0x000fc8000bf05270 */
[----:B------:R-:W-:Y:S02]  /*1d20*/  USEL UR5, URZ, 0x1, UP0 ;  /* 0x000000013f057887 */ /* 0x000fe40008000000 */
[----:B------:R-:W-:Y:S02]  /*1d30*/  USEL UR10, UR4, URZ, UP0 ;  /* 0x0000003f040a7287 */ /* 0x000fe40008000000 */
[----:B------:R-:W-:-:S06]  /*1d40*/  ULOP3.LUT UR5, UR39, UR5, URZ, 0x3c, !UPT ;  /* 0x0000000527057292 */ /* 0x000fcc000f8e3c3f */
[----:B------:R-:W-:-:S07]  /*1d50*/  IMAD.U32 R6, RZ, RZ, UR5 ;  /* 0x00000005ff067e24 */ /* 0x000fce000f8e00ff */
.L_x_33:
[----:B------:R-:W-:Y:S05]  /*1d60*/  @!P0 BRA `(.L_x_27) ;  /* 0x0000000000048947 */ /* 0x000fea0003800000 */
[----:B------:R-:W-:Y:S01]  /*1d70*/  BPT.TRAP 0x1 ;  /* 0x000000040000795c */ /* 0x000fe20000300000 */
.L_x_27:
[----:B------:R-:W-:Y:S01]  /*1d80*/  ULEA UR4, UR10, UR41, 0x3 ;  /* 0x000000290a047291 */ /* 0x000fe2000f8e183f */
[----:B------:R-:W-:-:S08]  /*1d90*/  SHF.L.U32 R4, R6, 0x1f, RZ ;  /* 0x0000001f06047819 */ /* 0x000fd000000006ff */
[----:B------:R0:W1:Y:S01]  /*1da0*/  SYNCS.PHASECHK.TRANS64.TRYWAIT P1, [UR4], R4 ;  /* 0x00000004ff0075a7 */ /* 0x0000620008020144 */
[----:B------:R-:W-:Y:S05]  /*1db0*/  @!P0 BRA `(.L_x_28) ;  /* 0x0000000000048947 */ /* 0x000fea0003800000 */
[----:B------:R-:W-:Y:S01]  /*1dc0*/  BPT.TRAP 0x1 ;  /* 0x000000040000795c */ /* 0x000fe20000300000 */
.L_x_28:
[----:B-1----:R-:W-:Y:S05]  /*1dd0*/  @P1 BRA `(.L_x_29) ;  /* 0x0000000000081947 */ /* 0x002fea0003800000 */
[----:B------:R-:W1:Y:S02]  /*1de0*/  SYNCS.PHASECHK.TRANS64.TRYWAIT P1, [UR4], R4 ;  /* 0x00000004ff0075a7 */ /* 0x000e640008020144 */
[----:B-1----:R-:W-:Y:S05]  /*1df0*/  @!P1 BRA `(.L_x_30) ;  /* 0x0000005000f49947 */ /* 0x002fea0003800000 */
.L_x_29:
[----:B------:R-:W-:Y:S01]  /*1e00*/  ULEA UR11, UR10, UR8, 0x9 ;  /* 0x000000080a0b7291 */ /* 0x000fe2000f8e483f */
[----:B------:R-:W-:Y:S01]  /*1e10*/  WARPGROUP.ARRIVE ;  /* 0x00000000000079c5 */ /* 0x000fe20000000000 */
[----:B------:R-:W-:Y:S01]  /*1e20*/  ULEA UR12, UR10, UR9, 0xa ;  /* 0x000000090a0c7291 */ /* 0x000fe2000f8e503f */
[----:B------:R-:W-:Y:S01]  /*1e30*/  UMOV UR5, 0x40000040 ;  /* 0x4000004000057882 */ /* 0x000fe20000000000 */
[----:B------:R-:W-:-:S03]  /*1e40*/  UMOV UR7, 0x40000040 ;  /* 0x4000004000077882 */ /* 0x000fc60000000000 */
[----:B------:R-:W-:Y:S02]  /*1e50*/  UMOV UR4, UR11 ;  /* 0x0000000b00047c82 */ /* 0x000fe40008000000 */
[----:B------:R-:W-:Y:S02]  /*1e60*/  UMOV UR6, UR12 ;  /* 0x0000000c00067c82 */ /* 0x000fe40008000000 */
[----:B------:R-:W-:Y:S01]  /*1e70*/  IGMMA.64x128x32.S8.S8 R24, gdesc[UR4], R24, gsb0 ;  /* 0x03600000041879f1 */ /* 0x000fe20008041018 */
        /* <DEDUP_REMOVED lines=23> */
[----:B------:R-:W-:Y:S01]  /*1ff0*/  BPT.TRAP 0x1 ;  /* 0x000000040000795c */ /* 0x000fe20000300000 */
.L_x_31:
[----:B------:R-:W-:-:S13]  /*2000*/  ISETP.NE.AND P1, PT, R89, RZ, PT ;  /* 0x000000ff5900720c */ /* 0x000fda0003f25270 */
[----:B01----:R-:W-:-:S05]  /*2010*/  @P1 LEA R4, R3, UR41, 0x3 ;  /* 0x0000002903041c11 */ /* 0x003fca000f8e18ff */
[----:B------:R-:W-:-:S05]  /*2020*/  @P1 VIADD R5, R4, 0x48 ;  /* 0x0000004804051836 */ /* 0x000fca0000000000 */
[----:B------:R-:W-:-:S04]  /*2030*/  @P1 PRMT R5, R88, 0x654, R5 ;  /* 0x0000065458051816 */ /* 0x000fc80000000005 */
[----:B------:R0:W-:Y:S01]  /*2040*/  @P1 SYNCS.ARRIVE.TRANS64.RED.A1T0 RZ, [R5+URZ], RZ ;  /* 0x000000ff05ff19a7 */ /* 0x0001e2000810043f */
[----:B------:R-:W-:-:S13]  /*2050*/  ISETP.GT.U32.AND P1, PT, R23, 0x1, PT ;  /* 0x000000011700780c */ /* 0x000fda0003f24070 */
[----:B0-----:R-:W-:Y:S05]  /*2060*/  @P1 BRA `(.L_x_32) ;  /* 0x0000000000041947 */ /* 0x001fea0003800000 */
[----:B------:R-:W-:Y:S01]  /*2070*/  BPT.TRAP 0x1 ;  /* 0x000000040000795c */ /* 0x000fe20000300000 */
.L_x_32:
[----:B------:R-:W-:Y:S01]  /*2080*/  UIADD3 UR10, UR10, 0x1, URZ ;  /* 0x000000010a0a7890 */ /* 0x000fe2000fffe03f */
[C---:B------:R-:W-:Y:S01]  /*2090*/  ISETP.GT.AND P2, PT, R0.reuse, 0x1, PT ;  /* 0x000000010000780c */ /* 0x040fe20003f44270 */
[----:B------:R-:W-:Y:S02]  /*20a0*/  VIADD R3, R3, 0x1 ;  /* 0x0000000103037836 */ /* 0x000fe40000000000 */
[----:B------:R-:W-:Y:S01]  /*20b0*/  UISETP.NE.AND UP0, UPT, UR10, 0x9, UPT ;  /* 0x000000090a00788c */ /* 0x000fe2000bf05270 */
[----:B------:R-:W-:Y:S02]  /*20c0*/  VIADD R0, R0, 0xffffffff ;  /* 0xffffffff00007836 */ /* 0x000fe40000000000 */
[C---:B------:R-:W-:Y:S01]  /*20d0*/  ISETP.NE.AND P1, PT, R3.reuse, 0x9, PT ;  /* 0x000000090300780c */ /* 0x040fe20003f25270 */
[----:B------:R-:W-:Y:S02]  /*20e0*/  USEL UR4, URZ, 0x1, UP0 ;  /* 0x000000013f047887 */ /* 0x000fe40008000000 */
[----:B------:R-:W-:Y:S01]  /*20f0*/  USEL UR10, UR10, URZ, UP0 ;  /* 0x0000003f0a0a7287 */ /* 0x000fe20008000000 */
[----:B------:R-:W-:-:S03]  /*2100*/  SEL R3, R3, RZ, P1 ;  /* 0x000000ff03037207 */ /* 0x000fc60000800000 */
[----:B------:R-:W-:Y:S01]  /*2110*/  LOP3.LUT R6, R6, UR4, RZ, 0x3c, !PT ;  /* 0x0000000406067c12 */ /* 0x000fe2000f8e3cff */
[----:B------:R-:W-:Y:S07]  /*2120*/  @P2 BRA `(.L_x_33) ;  /* 0xfffffffc000c2947 */ /* 0x000fee000383ffff */
.L_x_26:
[----:B01----:R-:W0:Y:S01]  /*2130*/  LDC R0, c[0x0][0x28c] ;  /* 0x0000a300ff007b82 */ /* 0x003e220000000800 */
[----:B------:R-:W-:-:S04]  /*2140*/  IMAD.U32 R3, RZ, RZ, UR47 ;  /* 0x0000002fff037e24 */ /* 0x000fc8000f8e00ff */
[----:B------:R1:W-:Y:S01]  /*2150*/  SYNCS.ARRIVE.TRANS64.A1T0 RZ, [R3+UR46], RZ ;  /* 0x000000ff03ff79a7 */ /* 0x0003e2000810002e */
[----:B0-----:R-:W-:-:S13]  /*2160*/  ISETP.GE.AND P1, PT, R0, 0x1, PT ;  /* 0x000000010000780c */ /* 0x001fda0003f26270 */
[----:B-1----:R-:W-:Y:S05]  /*2170*/  @!P1 BRA `(.L_x_34) ;  /* 0x0000000000449947 */ /* 0x002fea0003800000 */
[----:B------:R-:W-:Y:S05]  /*2180*/  @!P0 BRA `(.L_x_35) ;  /* 0x0000000000048947 */ /* 0x000fea0003800000 */
[----:B------:R-:W-:Y:S01]  /*2190*/  BPT.TRAP 0x1 ;  /* 0x000000040000795c */ /* 0x000fe20000300000 */
.L_x_35:
[----:B------:R-:W-:-:S13]  /*21a0*/  ISETP.NE.AND P0, PT, R89, RZ, PT ;  /* 0x000000ff5900720c */ /* 0x000fda0003f05270 */
[----:B------:R-:W-:-:S05]  /*21b0*/  VOTEU.ANY UP0, P0 ;  /* 0x00000000003f7886 */ /* 0x000fca0000000100 */
[----:B------:R-:W-:-:S06]  /*21c0*/  @UP0 UIADD3 UR4, UR38, UR42, URZ ;  /* 0x0000002a26040290 */ /* 0x000fcc000fffe03f */
[----:B------:R-:W-:Y:S02]  /*21d0*/  IMAD.U32 R4, RZ, RZ, UR4 ;  /* 0x00000004ff047e24 */ /* 0x000fe4000f8e00ff */
[----:B------:R-:W-:Y:S02]  /*21e0*/  IMAD.U32 R3, RZ, RZ, UR4 ;  /* 0x00000004ff037e24 */ /* 0x000fe4000f8e00ff */
[----:B------:R-:W-:-:S05]  /*21f0*/  @P0 IMAD.WIDE.U32 R4, R4, 0x38e38e39, RZ ;  /* 0x38e38e3904040825 */ /* 0x000fca00078e00ff */
[----:B------:R-:W-:-:S05]  /*2200*/  @P0 SHF.R.U32.HI R0, RZ, 0x1, R5 ;  /* 0x00000001ff000819 */ /* 0x000fca0000011605 */
[----:B------:R-:W-:-:S05]  /*2210*/  @P0 IMAD R0, R0, -0x9, R3 ;  /* 0xfffffff700000824 */ /* 0x000fca00078e0203 */
[----:B------:R-:W-:-:S05]  /*2220*/  @P0 LEA R0, R0, UR41, 0x3 ;  /* 0x0000002900000c11 */ /* 0x000fca000f8e18ff */
[----:B------:R-:W-:-:S05]  /*2230*/  @P0 VIADD R3, R0, 0x48 ;  /* 0x0000004800030836 */ /* 0x000fca0000000000 */
[----:B------:R-:W-:-:S04]  /*2240*/  @P0 PRMT R3, R88, 0x654, R3 ;  /* 0x0000065458030816 */ /* 0x000fc80000000003 */
[----:B------:R0:W-:Y:S01]  /*2250*/  @P0 SYNCS.ARRIVE.TRANS64.RED.A1T0 RZ, [R3+URZ], RZ ;  /* 0x000000ff03ff09a7 */ /* 0x0001e2000810043f */
[----:B------:R-:W-:-:S13]  /*2260*/  ISETP.GT.U32.AND P0, PT, R23, 0x1, PT ;  /* 0x000000011700780c */ /* 0x000fda0003f04070 */
[----:B0-----:R-:W-:Y:S05]  /*2270*/  @P0 BRA `(.L_x_34) ;  /* 0x0000000000040947 */ /* 0x001fea0003800000 */
[----:B------:R-:W-:Y:S01]  /*2280*/  BPT.TRAP 0x1 ;  /* 0x000000040000795c */ /* 0x000fe20000300000 */
.L_x_34:
[----:B------:R-:W-:Y:S01]  /*2290*/  SHF.L.U32 R3, R103, 0x1f, RZ ;  /* 0x0000001f67037819 */ /* 0x000fe200000006ff */
[----:B------:R-:W-:Y:S01]  /*22a0*/  UIADD3 UR38, UR38, UR45, URZ ;  /* 0x0000002d26267290 */ /* 0x000fe2000fffe03f */
[----:B------:R-:W-:Y:S01]  /*22b0*/  IMAD.SHL.U32 R0, R22, 0x40, RZ ;  /* 0x0000004016007824 */ /* 0x000fe200078e00ff */
[----:B------:R-:W-:Y:S01]  /*22c0*/  UISETP.GE.U32.AND UP1, UPT, UR45, 0x9, UPT ;  /* 0x000000092d00788c */ /* 0x000fe2000bf26070 */
[----:B------:R-:W0:Y:S01]  /*22d0*/  SYNCS.PHASECHK.TRANS64.TRYWAIT P0, [UR43+0x8], R3 ;  /* 0x00000803ff0075a7 */ /* 0x000e22000800016b */
[----:B------:R-:W-:-:S04]  /*22e0*/  UISETP.GT.U32.AND UP0, UPT, UR38, 0x8, UPT ;  /* 0x000000082600788c */ /* 0x000fc8000bf04070 */
[----:B------:R-:W-:-:S04]  /*22f0*/  UISETP.LT.U32.AND UP0, UPT, UR45, 0x9, UP0 ;  /* 0x000000092d00788c */ /* 0x000fc80008701070 */
[----:B------:R-:W-:Y:S02]  /*2300*/  USEL UR6, URZ, 0x1, !UP0 ;  /* 0x000000013f067887 */ /* 0x000fe4000c000000 */
[----:B------:R-:W-:Y:S02]  /*2310*/  @UP1 UIMAD.WIDE.U32 UR4, UR38, 0x38e38e39, URZ ;  /* 0x38e38e39260418a5 */ /* 0x000fe4000f8e003f */
[----:B------:R-:W-:Y:S02]  /*2320*/  ULOP3.LUT UR39, UR39, UR6, URZ, 0x3c, !UPT ;  /* 0x0000000627277292 */ /* 0x000fe4000f8e3c3f */
[----:B------:R-:W-:-:S04]  /*2330*/  @UP1 USHF.R.U32.HI UR4, URZ, 0x1, UR5 ;  /* 0x000000013f041899 */ /* 0x000fc80008011605 */
[----:B------:R-:W-:Y:S01]  /*2340*/  @UP1 ULOP3.LUT UR39, UR39, 0x1, UR4, 0x78, !UPT ;  /* 0x0000000127271892 */ /* 0x000fe2000f8e7804 */
[----:B0-----:R-:W-:Y:S11]  /*2350*/  @!P0 BRA `(.L_x_36) ;  /* 0x0000004c00b48947 */ /* 0x001ff60003800000 */
.L_x_199:
[----:B------:R-:W-:Y:S01]  /*2360*/  ULDC UR4, c[0x0][0x284] ;  /* 0x0000a10000047ab9 */ /* 0x000fe20000000800 */
[----:B------:R-:W-:Y:S01]  /*2370*/  IMAD.SHL.U32 R13, R19, 0x80, RZ ;  /* 0x00000080130d7824 */ /* 0x000fe200078e00ff */
[----:B------:R-:W-:Y:S01]  /*2380*/  ISETP.GE.AND P0, PT, R0, UR4, PT ;  /* 0x0000000400007c0c */ /* 0x000fe2000bf06270 */
[----:B------:R-:W-:-:S03]  /*2390*/  ULDC UR4, c[0x0][0x288] ;  /* 0x0000a20000047ab9 */ /* 0x000fc60000000800 */
[----:B------:R-:W-:-:S13]  /*23a0*/  ISETP.GE.OR P0, PT, R13, UR4, P0 ;  /* 0x000000040d007c0c */ /* 0x000fda0008706670 */
[----:B------:R-:W-:Y:S05]  /*23b0*/  @P0 BRA `(.L_x_37) ;  /* 0x0000003000c80947 */ /* 0x000fea0003800000 */
[----:B------:R-:W1:Y:S01]  /*23c0*/  LDC.64 R8, c[0x0][0x5c8] ;  /* 0x00017200ff087b82 */ /* 0x000e620000000a00 */
[----:B------:R-:W-:Y:S01]  /*23d0*/  SHF.R.S32.HI R11, RZ, 0x1f, R18 ;  /* 0x0000001fff0b7819 */ /* 0x000fe20000011412 */
[----:B------:R-:W-:Y:S01]  /*23e0*/  ULDC.64 UR4, c[0x0][0x5d0] ;  /* 0x0001740000047ab9 */ /* 0x000fe20000000a00 */
[----:B------:R-:W-:Y:S01]  /*23f0*/  SHF.R.S32.HI R10, RZ, 0x1f, R13 ;  /* 0x0000001fff0a7819 */ /* 0x000fe2000001140d */
[----:B0-----:R-:W-:Y:S01]  /*2400*/  IMAD.WIDE.U32 R4, R18, UR4, R94 ;  /* 0x0000000412047c25 */ /* 0x001fe2000f8e005e */
[----:B------:R-:W-:Y:S03]  /*2410*/  BSSY B0, `(.L_x_37) ;  /* 0x000032c000007945 */ /* 0x000fe60003800000 */
[----:B------:R-:W-:Y:S01]  /*2420*/  IMAD R3, R11, UR4, RZ ;  /* 0x000000040b037c24 */ /* 0x000fe2000f8e02ff */
[----:B------:R-:W-:Y:S01]  /*2430*/  IADD3 R4, P0, R13, R4, RZ ;  /* 0x000000040d047210 */ /* 0x000fe20007f1e0ff */
[----:B------:R-:W-:-:S04]  /*2440*/  IMAD.WIDE R14, R22, 0x40, R92 ;  /* 0x00000040160e7825 */ /* 0x000fc800078e025c */
[----:B------:R-:W-:Y:S01]  /*2450*/  IMAD R3, R18, UR5, R3 ;  /* 0x0000000512037c24 */ /* 0x000fe2000f8e0203 */
[----:B------:R-:W-:Y:S01]  /*2460*/  ULDC.64 UR4, c[0x0][0x5c0] ;  /* 0x0001700000047ab9 */ /* 0x000fe20000000a00 */
[----:B------:R-:W-:Y:S02]  /*2470*/  IMAD.IADD R20, R101, 0x1, -R0 ;  /* 0x0000000165147824 */ /* 0x000fe400078e0a00 */
[----:B------:R-:W-:Y:S01]  /*2480*/  IMAD.IADD R19, R97, 0x1, -R13 ;  /* 0x0000000161137824 */ /* 0x000fe200078e0a0d */
[----:B------:R-:W-:Y:S01]  /*2490*/  IADD3.X R5, R10, R5, R3, P0, !PT ;  /* 0x000000050a057210 */ /* 0x000fe200007fe403 */
[-C--:B-1----:R-:W-:Y:S02]  /*24a0*/  IMAD R3, R15, R8.reuse, RZ ;  /* 0x000000080f037224 */ /* 0x082fe400078e02ff */
[----:B------:R-:W-:-:S04]  /*24b0*/  IMAD.WIDE.U32 R4, R14, R8, R4 ;  /* 0x000000080e047225 */ /* 0x000fc800078e0004 */
[----:B------:R-:W-:Y:S01]  /*24c0*/  IMAD R3, R14, R9, R3 ;  /* 0x000000090e037224 */ /* 0x000fe200078e0203 */
[----:B------:R-:W-:-:S04]  /*24d0*/  IADD3 R4, P0, R4, UR4, RZ ;  /* 0x0000000404047c10 */ /* 0x000fc8000ff1e0ff */
[----:B------:R-:W-:Y:S02]  /*24e0*/  IADD3.X R5, R5, UR5, R3, P0, !PT ;  /* 0x0000000505057c10 */ /* 0x000fe400087fe403 */
[----:B-----5:R-:W-:Y:S02]  /*24f0*/  ISETP.NE.AND P0, PT, R91, RZ, PT ;  /* 0x000000ff5b00720c */ /* 0x020fe40003f05270 */
[----:B------:R-:W-:-:S04]  /*2500*/  LEA R6, P1, R8, R4, 0x3 ;  /* 0x0000000408067211 */ /* 0x000fc800078218ff */
[----:B------:R-:W-:-:S07]  /*2510*/  LEA.HI.X R7, R8, R5, R9, 0x3, P1 ;  /* 0x0000000508077211 */ /* 0x000fce00008f1c09 */
[----:B------:R-:W-:Y:S05]  /*2520*/  @!P0 BRA `(.L_x_38) ;  /* 0x0000002400608947 */ /* 0x000fea0003800000 */
[----:B------:R-:W0:Y:S01]  /*2530*/  LDC.64 R104, c[0x0][0x5b0] ;  /* 0x00016c00ff687b82 */ /* 0x000e220000000a00 */
[----:B------:R-:W-:Y:S01]  /*2540*/  ULDC.64 UR4, c[0x0][0x5b8] ;  /* 0x00016e0000047ab9 */ /* 0x000fe20000000a00 */
[----:B------:R-:W-:Y:S01]  /*2550*/  ISETP.GE.AND P1, PT, R20, 0x1, PT ;  /* 0x000000011400780c */ /* 0x000fe20003f26270 */
[C---:B------:R-:W-:Y:S01]  /*2560*/  IMAD.WIDE.U32 R8, R18.reuse, UR4, R94 ;  /* 0x0000000412087c25 */ /* 0x040fe2000f8e005e */
[----:B------:R-:W-:Y:S02]  /*2570*/  BSSY B1, `(.L_x_39) ;  /* 0x000000e000017945 */ /* 0x000fe40003800000 */
[----:B------:R-:W-:Y:S01]  /*2580*/  ISETP.LT.OR P5, PT, R19, 0x1, !P1 ;  /* 0x000000011300780c */ /* 0x000fe20004fa1670 */
[----:B------:R-:W-:Y:S01]  /*2590*/  IMAD R3, R11, UR4, RZ ;  /* 0x000000040b037c24 */ /* 0x000fe2000f8e02ff */
[----:B------:R-:W1:Y:S01]  /*25a0*/  LDC.64 R106, c[0x0][0x5a8] ;  /* 0x00016a00ff6a7b82 */ /* 0x000e620000000a00 */
[----:B------:R-:W-:Y:S02]  /*25b0*/  IADD3 R12, P0, R13, R8, RZ ;  /* 0x000000080d0c7210 */ /* 0x000fe40007f1e0ff */
[----:B------:R-:W-:-:S05]  /*25c0*/  IMAD R3, R18, UR5, R3 ;  /* 0x0000000512037c24 */ /* 0x000fca000f8e0203 */
[----:B------:R-:W-:Y:S01]  /*25d0*/  IADD3.X R13, R10, R9, R3, P0, !PT ;  /* 0x000000090a0d7210 */ /* 0x000fe200007fe403 */
[-C--:B0-----:R-:W-:Y:S02]  /*25e0*/  IMAD R0, R15, R104.reuse, RZ ;  /* 0x000000680f007224 */ /* 0x081fe400078e02ff */
[----:B------:R-:W-:-:S04]  /*25f0*/  IMAD.WIDE.U32 R8, R14, R104, R12 ;  /* 0x000000680e087225 */ /* 0x000fc800078e000c */
[----:B------:R-:W-:Y:S01]  /*2600*/  IMAD R21, R14, R105, R0 ;  /* 0x000000690e157224 */ /* 0x000fe200078e0200 */
[----:B-1----:R-:W-:-:S04]  /*2610*/  IADD3 R8, P0, R8, R106, RZ ;  /* 0x0000006a08087210 */ /* 0x002fc80007f1e0ff */
[----:B------:R-:W-:Y:S01]  /*2620*/  IADD3.X R9, R107, R9, R21, P0, !PT ;  /* 0x000000096b097210 */ /* 0x000fe200007fe415 */
[----:B------:R-:W-:Y:S08]  /*2630*/  @P5 BRA `(.L_x_40) ;  /* 0x0000000000045947 */ /* 0x000ff00003800000 */
[----:B------:R0:W5:Y:S02]  /*2640*/  LDG.E.U8 R102, desc[UR36][R8.64] ;  /* 0x0000002408667981 */ /* 0x000164000c1e1100 */
.L_x_40:
[----:B------:R-:W-:Y:S05]  /*2650*/  BSYNC B1 ;  /* 0x0000000000017941 */ /* 0x000fea0003800000 */
.L_x_39:
[----:B-----5:R-:W-:Y:S01]  /*2660*/  LOP3.LUT R0, R102, 0xffff, RZ, 0xc0, !PT ;  /* 0x0000ffff66007812 */ /* 0x020fe200078ec0ff */
[----:B------:R-:W-:Y:S01]  /*2670*/  IMAD.SHL.U32 R10, R104, 0x8, RZ ;  /* 0x00000008680a7824 */ /* 0x000fe200078e00ff */
[----:B------:R-:W-:Y:S01]  /*2680*/  ISETP.LT.OR P2, PT, R19, 0x2, !P1 ;  /* 0x000000021300780c */ /* 0x000fe20004f41670 */
[----:B------:R-:W-:Y:S01]  /*2690*/  BSSY B1, `(.L_x_41) ;  /* 0x000000e000017945 */ /* 0x000fe20003800000 */
[----:B------:R-:W-:Y:S02]  /*26a0*/  PRMT R0, R0, 0x8880, RZ ;  /* 0x0000888000007816 */ /* 0x000fe400000000ff */
[----:B------:R-:W-:Y:S02]  /*26b0*/  SHF.L.U64.HI R11, R104, 0x3, R105 ;  /* 0x00000003680b7819 */ /* 0x000fe40000010269 */
[----:B------:R-:W-:Y:S01]  /*26c0*/  ISETP.GE.AND P0, PT, R20, 0x9, PT ;  /* 0x000000091400780c */ /* 0x000fe20003f06270 */
[----:B------:R-:W-:Y:S02]  /*26d0*/  IMAD R3, R0, R91, RZ ;  /* 0x0000005b00037224 */ /* 0x000fe400078e02ff */
[----:B------:R-:W-:-:S04]  /*26e0*/  IMAD.WIDE.U32 R10, R14, R104, R10 ;  /* 0x000000680e0a7225 */ /* 0x000fc800078e000a */
[----:B------:R-:W-:Y:S01]  /*26f0*/  @!P5 IMAD R15, R24, R90, R3 ;  /* 0x0000005a180fd224 */ /* 0x000fe200078e0203 */
[----:B------:R-:W-:Y:S01]  /*2700*/  IADD3 R10, P3, P4, R12, R106, R10 ;  /* 0x0000006a0c0a7210 */ /* 0x000fe20007c7e00a */
[----:B------:R-:W-:-:S03]  /*2710*/  IMAD.IADD R14, R21, 0x1, R11 ;  /* 0x00000001150e7824 */ /* 0x000fc600078e020b */
[----:B------:R1:W-:Y:S01]  /*2720*/  @!P5 STG.E.U8 desc[UR36][R4.64], R15 ;  /* 0x0000000f0400d986 */ /* 0x0003e2000c101124 */
[----:B------:R-:W-:Y:S08]  /*2730*/  @P2 BRA `(.L_x_42) ;  /* 0x00000000000c2947 */ /* 0x000ff00003800000 */
[----:B------:R-:W2:Y:S02]  /*2740*/  LDG.E.U8 R102, desc[UR36][R8.64+0x1] ;  /* 0x0000012408667981 */ /* 0x000ea4000c1e1100 */
[----:B--2---:R-:W-:-:S05]  /*2750*/  PRMT R0, R102, 0x8880, RZ ;  /* 0x0000888066007816 */ /* 0x004fca00000000ff */
[----:B------:R-:W-:-:S07]  /*2760*/  IMAD R3, R0, R91, RZ ;  /* 0x0000005b00037224 */ /* 0x000fce00078e02ff */
.L_x_42:
[----:B------:R-:W-:Y:S05]  /*2770*/  BSYNC B1 ;  /* 0x0000000000017941 */ /* 0x000fea0003800000 */
.L_x_41:
[----:B------:R-:W-:Y:S01]  /*2780*/  ISETP.LT.OR P5, PT, R19, 0x1, !P0 ;  /* 0x000000011300780c */ /* 0x000fe200047a1670 */
[----:B------:R-:W-:Y:S01]  /*2790*/  @!P2 IMAD R25, R25, R90, R3 ;  /* 0x0000005a1919a224 */ /* 0x000fe200078e0203 */
[----:B------:R-:W-:Y:S01]  /*27a0*/  BSSY B1, `(.L_x_43) ;  /* 0x000000a000017945 */ /* 0x000fe20003800000 */
[----:B------:R-:W-:Y:S02]  /*27b0*/  IADD3.X R11, R13, R107, R14, P3, P4 ;  /* 0x0000006b0d0b7210 */ /* 0x000fe40001fe840e */
[C---:B------:R-:W-:Y:S01]  /*27c0*/  ISETP.LT.OR P3, PT, R19.reuse, 0x2, !P0 ;  /* 0x000000021300780c */ /* 0x040fe20004761670 */
[----:B------:R2:W-:Y:S01]  /*27d0*/  @!P2 STG.E.U8 desc[UR36][R4.64+0x1], R25 ;  /* 0x000001190400a986 */ /* 0x0005e2000c101124 */
[C---:B------:R-:W-:Y:S02]  /*27e0*/  ISETP.LT.OR P4, PT, R19.reuse, 0x9, !P1 ;  /* 0x000000091300780c */ /* 0x040fe40004f81670 */
[----:B------:R-:W-:-:S04]  /*27f0*/  ISETP.LT.OR P2, PT, R19, 0xa, !P1 ;  /* 0x0000000a1300780c */ /* 0x000fc80004f41670 */
[----:B------:R-:W-:Y:S09]  /*2800*/  @P5 BRA `(.L_x_44) ;  /* 0x00000000000c5947 */ /* 0x000ff20003800000 */
[----:B------:R-:W3:Y:S02]  /*2810*/  LDG.E.U8 R102, desc[UR36][R10.64] ;  /* 0x000000240a667981 */ /* 0x000ee4000c1e1100 */
[----:B---3--:R-:W-:-:S05]  /*2820*/  PRMT R0, R102, 0x8880, RZ ;  /* 0x0000888066007816 */ /* 0x008fca00000000ff */
[----:B------:R-:W-:-:S07]  /*2830*/  IMAD R3, R0, R91, RZ ;  /* 0x0000005b00037224 */ /* 0x000fce00078e02ff */
.L_x_44:
[----:B------:R-:W-:Y:S05]  /*2840*/  BSYNC B1 ;  /* 0x0000000000017941 */ /* 0x000fea0003800000 */
.L_x_43:
[----:B------:R-:W-:Y:S01]  /*2850*/  @!P5 IMAD R13, R26, R90, R3 ;  /* 0x0000005a1a0dd224 */ /* 0x000fe200078e0203 */
[----:B------:R-:W-:Y:S04]  /*2860*/  BSSY B1, `(.L_x_45) ;  /* 0x0000006000017945 */ /* 0x000fe80003800000 */
[----:B------:R3:W-:Y:S01]  /*2870*/  @!P5 STG.E.U8 desc[UR36][R6.64], R13 ;  /* 0x0000000d0600d986 */ /* 0x0007e2000c101124 */
[----:B------:R-:W-:Y:S05]  /*2880*/  @P3 BRA `(.L_x_46) ;  /* 0x00000000000c3947 */ /* 0x000fea0003800000 */
[----:B------:R-:W4:Y:S02]  /*2890*/  LDG.E.U8 R102, desc[UR36][R10.64+0x1] ;  /* 0x000001240a667981 */ /* 0x000f24000c1e1100 */
[----:B----4-:R-:W-:-:S05]  /*28a0*/  PRMT R0, R102, 0x8880, RZ ;  /* 0x0000888066007816 */ /* 0x010fca00000000ff */
[----:B------:R-:W-:-:S07]  /*28b0*/  IMAD R3, R0, R91, RZ ;  /* 0x0000005b00037224 */ /* 0x000fce00078e02ff */
.L_x_46:
[----:B------:R-:W-:Y:S05]  /*28c0*/  BSYNC B1 ;  /* 0x0000000000017941 */ /* 0x000fea0003800000 */
.L_x_45:
[----:B------:R-:W-:Y:S01]  /*28d0*/  @!P3 IMAD R27, R27, R90, R3 ;  /* 0x0000005a1b1bb224 */ /* 0x000fe200078e0203 */
[----:B------:R-:W-:Y:S04]  /*28e0*/  BSSY B1, `(.L_x_47) ;  /* 0x0000006000017945 */ /* 0x000fe80003800000 */
[----:B------:R4:W-:Y:S01]  /*28f0*/  @!P3 STG.E.U8 desc[UR36][R6.64+0x1], R27 ;  /* 0x0000011b0600b986 */ /* 0x0009e2000c101124 */
[----:B------:R-:W-:Y:S05]  /*2900*/  @P4 BRA `(.L_x_48) ;  /* 0x00000000000c4947 */ /* 0x000fea0003800000 */
[----:B------:R-:W5:Y:S02]  /*2910*/  LDG.E.U8 R102, desc[UR36][R8.64+0x8] ;  /* 0x0000082408667981 */ /* 0x000f64000c1e1100 */
[----:B-----5:R-:W-:-:S05]  /*2920*/  PRMT R0, R102, 0x8880, RZ ;  /* 0x0000888066007816 */ /* 0x020fca00000000ff */
[----:B------:R-:W-:-:S07]  /*2930*/  IMAD R3, R0, R91, RZ ;  /* 0x0000005b00037224 */ /* 0x000fce00078e02ff */
.L_x_48:
[----:B------:R-:W-:Y:S05]  /*2940*/  BSYNC B1 ;  /* 0x0000000000017941 */ /* 0x000fea0003800000 */
.L_x_47:
[----:B---3--:R-:W-:Y:S01]  /*2950*/  @!P4 IMAD R13, R28, R90, R3 ;  /* 0x0000005a1c0dc224 */ /* 0x008fe200078e0203 */
[----:B------:R-:W-:Y:S04]  /*2960*/  BSSY B1, `(.L_x_49) ;  /* 0x0000006000017945 */ /* 0x000fe80003800000 */
[----:B------:R3:W-:Y:S01]  /*2970*/  @!P4 STG.E.U8 desc[UR36][R4.64+0x8], R13 ;  /* 0x0000080d0400c986 */ /* 0x0007e2000c101124 */
[----:B------:R-:W-:Y:S05]  /*2980*/  @P2 BRA `(.L_x_50) ;  /* 0x00000000000c2947 */ /* 0x000fea0003800000 */
[----:B------:R-:W5:Y:S02]  /*2990*/  LDG.E.U8 R102, desc[UR36][R8.64+0x9] ;  /* 0x0000092408667981 */ /* 0x000f64000c1e1100 */
[----:B-----5:R-:W-:-:S05]  /*29a0*/  PRMT R0, R102, 0x8880, RZ ;  /* 0x0000888066007816 */ /* 0x020fca00000000ff */
[----:B------:R-:W-:-:S07]  /*29b0*/  IMAD R3, R0, R91, RZ ;  /* 0x0000005b00037224 */ /* 0x000fce00078e02ff */
.L_x_50:
[----:B------:R-:W-:Y:S05]  /*29c0*/  BSYNC B1 ;  /* 0x0000000000017941 */ /* 0x000fea0003800000 */
.L_x_49:
[----:B------:R-:W-:Y:S01]  /*29d0*/  ISETP.LT.OR P4, PT, R19, 0x9, !P0 ;  /* 0x000000091300780c */ /* 0x000fe20004781670 */
[----:B------:R-:W-:Y:S01]  /*29e0*/  @!P2 IMAD R29, R29, R90, R3 ;  /* 0x0000005a1d1da224 */ /* 0x000fe200078e0203 */
[----:B------:R-:W-:Y:S01]  /*29f0*/  BSSY B1, `(.L_x_51) ;  /* 0x0000009000017945 */ /* 0x000fe20003800000 */
[C---:B------:R-:W-:Y:S02]  /*2a00*/  ISETP.LT.OR P3, PT, R19.reuse, 0xa, !P0 ;  /* 0x0000000a1300780c */ /* 0x040fe40004761670 */
[C---:B------:R-:W-:Y:S01]  /*2a10*/  ISETP.LT.OR P5, PT, R19.reuse, 0x11, !P1 ;  /* 0x000000111300780c */ /* 0x040fe20004fa1670 */
[----:B------:R0:W-:Y:S01]  /*2a20*/  @!P2 STG.E.U8 desc[UR36][R4.64+0x9], R29 ;  /* 0x0000091d0400a986 */ /* 0x0001e2000c101124 */
[----:B------:R-:W-:-:S06]  /*2a30*/  ISETP.LT.OR P2, PT, R19, 0x12, !P1 ;  /* 0x000000121300780c */ /* 0x000fcc0004f41670 */
[----:B------:R-:W-:Y:S07]  /*2a40*/  @P4 BRA `(.L_x_52) ;  /* 0x00000000000c4947 */ /* 0x000fee0003800000 */
[----:B------:R-:W5:Y:S02]  /*2a50*/  LDG.E.U8 R102, desc[UR36][R10.64+0x8] ;  /* 0x000008240a667981 */ /* 0x000f64000c1e1100 */
[----:B-----5:R-:W-:-:S05]  /*2a60*/  PRMT R0, R102, 0x8880, RZ ;  /* 0x0000888066007816 */ /* 0x020fca00000000ff */
[----:B------:R-:W-:-:S07]  /*2a70*/  IMAD R3, R0, R91, RZ ;  /* 0x0000005b00037224 */ /* 0x000fce00078e02ff */
.L_x_52:
[----:B------:R-:W-:Y:S05]  /*2a80*/  BSYNC B1 ;  /* 0x0000000000017941 */ /* 0x000fea0003800000 */
.L_x_51:
[----:B---3--:R-:W-:Y:S01]  /*2a90*/  @!P4 IMAD R13, R30, R90, R3 ;  /* 0x0000005a1e0dc224 */ /* 0x008fe200078e0203 */
[----:B------:R-:W-:Y:S04]  /*2aa0*/  BSSY B1, `(.L_x_53) ;  /* 0x0000006000017945 */ /* 0x000fe80003800000 */
[----:B------:R3:W-:Y:S01]  /*2ab0*/  @!P4 STG.E.U8 desc[UR36][R6.64+0x8], R13 ;  /* 0x0000080d0600c986 */ /* 0x0007e2000c101124 */
[----:B------:R-:W-:Y:S05]  /*2ac0*/  @P3 BRA `(.L_x_54) ;  /* 0x00000000000c3947 */ /* 0x000fea0003800000 */
[----:B------:R-:W5:Y:S02]  /*2ad0*/  LDG.E.U8 R102, desc[UR36][R10.64+0x9] ;  /* 0x000009240a667981 */ /* 0x000f64000c1e1100 */
[----:B-----5:R-:W-:-:S05]  /*2ae0*/  PRMT R0, R102, 0x8880, RZ ;  /* 0x0000888066007816 */ /* 0x020fca00000000ff */
[----:B------:R-:W-:-:S07]  /*2af0*/  IMAD R3, R0, R91, RZ ;  /* 0x0000005b00037224 */ /* 0x000fce00078e02ff */
.L_x_54:
[----:B------:R-:W-:Y:S05]  /*2b00*/  BSYNC B1 ;  /* 0x0000000000017941 */ /* 0x000fea0003800000 */
.L_x_53:
[----:B------:R-:W-:Y:S01]  /*2b10*/  @!P3 IMAD R31, R31, R90, R3 ;  /* 0x0000005a1f1fb224 */ /* 0x000fe200078e0203 */
[----:B------:R-:W-:Y:S04]  /*2b20*/  BSSY B1, `(.L_x_55) ;  /* 0x0000006000017945 */ /* 0x000fe80003800000 */
[----:B------:R0:W-:Y:S01]  /*2b30*/  @!P3 STG.E.U8 desc[UR36][R6.64+0x9], R31 ;  /* 0x0000091f0600b986 */ /* 0x0001e2000c101124 */
[----:B------:R-:W-:Y:S05]  /*2b40*/  @P5 BRA `(.L_x_56) ;  /* 0x00000000000c5947 */ /* 0x000fea0003800000 */
[----:B------:R-:W5:Y:S02]  /*2b50*/  LDG.E.U8 R102, desc[UR36][R8.64+0x10] ;  /* 0x0000102408667981 */ /* 0x000f64000c1e1100 */
[----:B-----5:R-:W-:-:S05]  /*2b60*/  PRMT R0, R102, 0x8880, RZ ;  /* 0x0000888066007816 */ /* 0x020fca00000000ff */
[----:B------:R-:W-:-:S07]  /*2b70*/  IMAD R3, R0, R91, RZ ;  /* 0x0000005b00037224 */ /* 0x000fce00078e02ff */
.L_x_56:
[----:B------:R-:W-:Y:S05]  /*2b80*/  BSYNC B1 ;  /* 0x0000000000017941 */ /* 0x000fea0003800000 */
.L_x_55:
[----:B---3--:R-:W-:Y:S01]  /*2b90*/  @!P5 IMAD R13, R32, R90, R3 ;  /* 0x0000005a200dd224 */ /* 0x008fe200078e0203 */
[----:B------:R-:W-:Y:S04]  /*2ba0*/  BSSY B1, `(.L_x_57) ;  /* 0x0000006000017945 */ /* 0x000fe80003800000 */
[----:B------:R3:W-:Y:S01]  /*2bb0*/  @!P5 STG.E.U8 desc[UR36][R4.64+0x10], R13 ;  /* 0x0000100d0400d986 */ /* 0x0007e2000c101124 */
[----:B------:R-:W-:Y:S05]  /*2bc0*/  @P2 BRA `(.L_x_58) ;  /* 0x00000000000c2947 */ /* 0x000fea0003800000 */
[----:B------:R-:W5:Y:S02]  /*2bd0*/  LDG.E.U8 R102, desc[UR36][R8.64+0x11] ;  /* 0x0000112408667981 */ /* 0x000f64000c1e1100 */
[----:B-----5:R-:W-:-:S05]  /*2be0*/  PRMT R0, R102, 0x8880, RZ ;  /* 0x0000888066007816 */ /* 0x020fca00000000ff */
[----:B------:R-:W-:-:S07]  /*2bf0*/  IMAD R3, R0, R91, RZ ;  /* 0x0000005b00037224 */ /* 0x000fce00078e02ff */
.L_x_58:
[----:B------:R-:W-:Y:S05]  /*2c00*/  BSYNC B1 ;  /* 0x0000000000017941 */ /* 0x000fea0003800000 */
.L_x_57:
        /* <DEDUP_REMOVED lines=11> */
.L_x_60:
[----:B------:R-:W-:Y:S05]  /*2cc0*/  BSYNC B1 ;  /* 0x0000000000017941 */ /* 0x000fea0003800000 */
.L_x_59:
[----:B---3--:R-:W-:Y:S01]  /*2cd0*/  @!P4 IMAD R13, R34, R90, R3 ;  /* 0x0000005a220dc224 */ /* 0x008fe200078e0203 */
[----:B------:R-:W-:Y:S04]  /*2ce0*/  BSSY B1, `(.L_x_61) ;  /* 0x0000006000017945 */ /* 0x000fe80003800000 */
[----:B------:R3:W-:Y:S01]  /*2cf0*/  @!P4 STG.E.U8 desc[UR36][R6.64+0x10], R13 ;  /* 0x0000100d0600c986 */ /* 0x0007e2000c101124 */
[----:B------:R-:W-:Y:S05]  /*2d00*/  @P3 BRA `(.L_x_62) ;  /* 0x00000000000c3947 */ /* 0x000fea0003800000 */
[----:B------:R-:W5:Y:S02]  /*2d10*/  LDG.E.U8 R102, desc[UR36][R10.64+0x11] ;  /* 0x000011240a667981 */ /* 0x000f64000c1e1100 */
[----:B-----5:R-:W-:-:S05]  /*2d20*/  PRMT R0, R102, 0x8880, RZ ;  /* 0x0000888066007816 */ /* 0x020fca00000000ff */
[----:B------:R-:W-:-:S07]  /*2d30*/  IMAD R3, R0, R91, RZ ;  /* 0x0000005b00037224 */ /* 0x000fce00078e02ff */
.L_x_62:
[----:B------:R-:W-:Y:S05]  /*2d40*/  BSYNC B1 ;  /* 0x0000000000017941 */ /* 0x000fea0003800000 */
.L_x_61:
[----:B------:R-:W-:Y:S01]  /*2d50*/  @!P3 IMAD R35, R35, R90, R3 ;  /* 0x0000005a2323b224 */ /* 0x000fe200078e0203 */
[----:B------:R-:W-:Y:S04]  /*2d60*/  BSSY B1, `(.L_x_63) ;  /* 0x0000006000017945 */ /* 0x000fe80003800000 */
[----:B------:R0:W-:Y:S01]  /*2d70*/  @!P3 STG.E.U8 desc[UR36][R6.64+0x11], R35 ;  /* 0x000011230600b986 */ /* 0x0001e2000c101124 */
[----:B------:R-:W-:Y:S05]  /*2d80*/  @P5 BRA `(.L_x_64) ;  /* 0x00000000000c5947 */ /* 0x000fea0003800000 */
[----:B------:R-:W5:Y:S02]  /*2d90*/  LDG.E.U8 R102, desc[UR36][R8.64+0x18] ;  /* 0x0000182408667981 */ /* 0x000f64000c1e1100 */
[----:B-----5:R-:W-:-:S05]  /*2da0*/  PRMT R0, R102, 0x8880, RZ ;  /* 0x0000888066007816 */ /* 0x020fca00000000ff */
[----:B------:R-:W-:-:S07]  /*2db0*/  IMAD R3, R0, R91, RZ ;  /* 0x0000005b00037224 */ /* 0x000fce00078e02ff */
.L_x_64:
[----:B------:R-:W-:Y:S05]  /*2dc0*/  BSYNC B1 ;  /* 0x0000000000017941 */ /* 0x000fea0003800000 */
.L_x_63:
[----:B---3--:R-:W-:Y:S01]  /*2dd0*/  @!P5 IMAD R13, R36, R90, R3 ;  /* 0x0000005a240dd224 */ /* 0x008fe200078e0203 */
[----:B------:R-:W-:Y:S04]  /*2de0*/  BSSY B1, `(.L_x_65) ;  /* 0x0000006000017945 */ /* 0x000fe80003800000 */
[----:B------:R3:W-:Y:S01]  /*2df0*/  @!P5 STG.E.U8 desc[UR36][R4.64+0x18], R13 ;  /* 0x0000180d0400d986 */ /* 0x0007e2000c101124 */
[----:B------:R-:W-:Y:S05]  /*2e00*/  @P2 BRA `(.L_x_66) ;  /* 0x00000000000c2947 */ /* 0x000fea0003800000 */
[----:B------:R-:W5:Y:S02]  /*2e10*/  LDG.E.U8 R102, desc[UR36][R8.64+0x19] ;  /* 0x0000192408667981 */ /* 0x000f64000c1e1100 */
[----:B-----5:R-:W-:-:S05]  /*2e20*/  PRMT R0, R102, 0x8880, RZ ;  /* 0x0000888066007816 */ /* 0x020fca00000000ff */
[----:B------:R-:W-:-:S07]  /*2e30*/  IMAD R3, R0, R91, RZ ;  /* 0x0000005b00037224 */ /* 0x000fce00078e02ff */
.L_x_66:
[----:B------:R-:W-:Y:S05]  /*2e40*/  BSYNC B1 ;  /* 0x0000000000017941 */ /* 0x000fea0003800000 */
.L_x_65:
        /* <DEDUP_REMOVED lines=11> */
.L_x_68:
[----:B------:R-:W-:Y:S05]  /*2f00*/  BSYNC B1 ;  /* 0x0000000000017941 */ /* 0x000fea0003800000 */
.L_x_67:
[----:B---3--:R-:W-:Y:S01]  /*2f10*/  @!P4 IMAD R13, R38, R90, R3 ;  /* 0x0000005a260dc224 */ /* 0x008fe200078e0203 */
[----:B------:R-:W-:Y:S04]  /*2f20*/  BSSY B1, `(.L_x_69) ;  /* 0x0000006000017945 */ /* 0x000fe80003800000 */
[----:B------:R3:W-:Y:S01]  /*2f30*/  @!P4 STG.E.U8 desc[UR36][R6.64+0x18], R13 ;  /* 0x0000180d0600c986 */ /* 0x0007e2000c101124 */
[----:B------:R-:W-:Y:S05]  /*2f40*/  @P3 BRA `(.L_x_70) ;  /* 0x00000000000c3947 */ /* 0x000fea0003800000 */
[----:B------:R-:W5:Y:S02]  /*2f50*/  LDG.E.U8 R102, desc[UR36][R10.64+0x19] ;  /* 0x000019240a667981 */ /* 0x000f64000c1e1100 */
[----:B-----5:R-:W-:-:S05]  /*2f60*/  PRMT R0, R102, 0x8880, RZ ;  /* 0x0000888066007816 */ /* 0x020fca00000000ff */
[----:B------:R-:W-:-:S07]  /*2f70*/  IMAD R3, R0, R91, RZ ;  /* 0x0000005b00037224 */ /* 0x000fce00078e02ff */
.L_x_70:
[----:B------:R-:W-:Y:S05]  /*2f80*/  BSYNC B1 ;  /* 0x0000000000017941 */ /* 0x000fea0003800000 */
.L_x_69:
[----:B------:R-:W-:Y:S01]  /*2f90*/  @!P3 IMAD R39, R39, R90, R3 ;  /* 0x0000005a2727b224 */ /* 0x000fe200078e0203 */
[----:B------:R-:W-:Y:S04]  /*2fa0*/  BSSY B1, `(.L_x_71) ;  /* 0x0000006000017945 */ /* 0x000fe80003800000 */
[----:B------:R0:W-:Y:S01]  /*2fb0*/  @!P3 STG.E.U8 desc[UR36][R6.64+0x19], R39 ;  /* 0x000019270600b986 */ /* 0x0001e2000c101124 */
[----:B------:R-:W-:Y:S05]  /*2fc0*/  @P5 BRA `(.L_x_72) ;  /* 0x00000000000c5947 */ /* 0x000fea0003800000 */
[----:B------:R-:W5:Y:S02]  /*2fd0*/  LDG.E.U8 R102, desc[UR36][R8.64+0x20] ;  /* 0x0000202408667981 */ /* 0x000f64000c1e1100 */
[----:B-----5:R-:W-:-:S05]  /*2fe0*/  PRMT R0, R102, 0x8880, RZ ;  /* 0x0000888066007816 */ /* 0x020fca00000000ff */
[----:B------:R-:W-:-:S07]  /*2ff0*/  IMAD R3, R0, R91, RZ ;  /* 0x0000005b00037224 */ /* 0x000fce00078e02ff */
.L_x_72:
[----:B------:R-:W-:Y:S05]  /*3000*/  BSYNC B1 ;  /* 0x0000000000017941 */ /* 0x000fea0003800000 */
.L_x_71:
[----:B---3--:R-:W-:Y:S01]  /*3010*/  @!P5 IMAD R13, R40, R90, R3 ;  /* 0x0000005a280dd224 */ /* 0x008fe200078e0203 */
[----:B------:R-:W-:Y:S04]  /*3020*/  BSSY B1, `(.L_x_73) ;  /* 0x0000006000017945 */ /* 0x000fe80003800000 */
[----:B------:R3:W-:Y:S01]  /*3030*/  @!P5 STG.E.U8 desc[UR36][R4.64+0x20], R13 ;  /* 0x0000200d0400d986 */ /* 0x0007e2000c101124 */
[----:B------:R-:W-:Y:S05]  /*3040*/  @P2 BRA `(.L_x_74) ;  /* 0x00000000000c2947 */ /* 0x000fea0003800000 */
[----:B------:R-:W5:Y:S02]  /*3050*/  LDG.E.U8 R102, desc[UR36][R8.64+0x21] ;  /* 0x0000212408667981 */ /* 0x000f64000c1e1100 */
[----:B-----5:R-:W-:-:S05]  /*3060*/  PRMT R0, R102, 0x8880, RZ ;  /* 0x0000888066007816 */ /* 0x020fca00000000ff */
[----:B------:R-:W-:-:S07]  /*3070*/  IMAD R3, R0, R91, RZ ;  /* 0x0000005b00037224 */ /* 0x000fce00078e02ff */
.L_x_74:
[----:B------:R-:W-:Y:S05]  /*3080*/  BSYNC B1 ;  /* 0x0000000000017941 */ /* 0x000fea0003800000 */
.L_x_73:
        /* <DEDUP_REMOVED lines=11> */
.L_x_76:
[----:B------:R-:W-:Y:S05]  /*3140*/  BSYNC B1 ;  /* 0x0000000000017941 */ /* 0x000fea0003800000 */
.L_x_75:
[----:B---3--:R-:W-:Y:S01]  /*3150*/  @!P4 IMAD R13, R42, R90, R3 ;  /* 0x0000005a2a0dc224 */ /* 0x008fe200078e0203 */
[----:B------:R-:W-:Y:S04]  /*3160*/  BSSY B1, `(.L_x_77) ;  /* 0x0000006000017945 */ /* 0x000fe80003800000 */
[----:B------:R3:W-:Y:S01]  /*3170*/  @!P4 STG.E.U8 desc[UR36][R6.64+0x20], R13 ;  /* 0x0000200d0600c986 */ /* 0x0007e2000c101124 */
[----:B------:R-:W-:Y:S05]  /*3180*/  @P3 BRA `(.L_x_78) ;  /* 0x00000000000c3947 */ /* 0x000fea0003800000 */
[----:B------:R-:W5:Y:S02]  /*3190*/  LDG.E.U8 R102, desc[UR36][R10.64+0x21] ;  /* 0x000021240a667981 */ /* 0x000f64000c1e1100 */
[----:B-----5:R-:W-:-:S05]  /*31a0*/  PRMT R0, R102, 0x8880, RZ ;  /* 0x0000888066007816 */ /* 0x020fca00000000ff */
[----:B------:R-:W-:-:S07]  /*31b0*/  IMAD R3, R0, R91, RZ ;  /* 0x0000005b00037224 */ /* 0x000fce00078e02ff */
.L_x_78:
[----:B------:R-:W-:Y:S05]  /*31c0*/  BSYNC B1 ;  /* 0x0000000000017941 */ /* 0x000fea0003800000 */
.L_x_77:
[----:B------:R-:W-:Y:S01]  /*31d0*/  @!P3 IMAD R43, R43, R90, R3 ;  /* 0x0000005a2b2bb224 */ /* 0x000fe200078e0203 */
[----:B------:R-:W-:Y:S04]  /*31e0*/  BSSY B1, `(.L_x_79) ;  /* 0x0000006000017945 */ /* 0x000fe80003800000 */
[----:B------:R0:W-:Y:S01]  /*31f0*/  @!P3 STG.E.U8 desc[UR36][R6.64+0x21], R43 ;  /* 0x0000212b0600b986 */ /* 0x0001e2000c101124 */
[----:B------:R-:W-:Y:S05]  /*3200*/  @P5 BRA `(.L_x_80) ;  /* 0x00000000000c5947 */ /* 0x000fea0003800000 */
[----:B------:R-:W5:Y:S02]  /*3210*/  LDG.E.U8 R102, desc[UR36][R8.64+0x28] ;  /* 0x0000282408667981 */ /* 0x000f64000c1e1100 */
[----:B-----5:R-:W-:-:S05]  /*3220*/  PRMT R0, R102, 0x8880, RZ ;  /* 0x0000888066007816 */ /* 0x020fca00000000ff */
[----:B------:R-:W-:-:S07]  /*3230*/  IMAD R3, R0, R91, RZ ;  /* 0x0000005b00037224 */ /* 0x000fce00078e02ff */
.L_x_80:
[----:B------:R-:W-:Y:S05]  /*3240*/  BSYNC B1 ;  /* 0x0000000000017941 */ /* 0x000fea0003800000 */
.L_x_79:
[----:B---3--:R-:W-:Y:S01]  /*3250*/  @!P5 IMAD R13, R44, R90, R3 ;  /* 0x0000005a2c0dd224 */ /* 0x008fe200078e0203 */
[----:B------:R-:W-:Y:S04]  /*3260*/  BSSY B1, `(.L_x_81) ;  /* 0x0000006000017945 */ /* 0x000fe80003800000 */
[----:B------:R3:W-:Y:S01]  /*3270*/  @!P5 STG.E.U8 desc[UR36][R4.64+0x28], R13 ;  /* 0x0000280d0400d986 */ /* 0x0007e2000c101124 */
[----:B------:R-:W-:Y:S05]  /*3280*/  @P2 BRA `(.L_x_82) ;  /* 0x00000000000c2947 */ /* 0x000fea0003800000 */
[----:B------:R-:W5:Y:S02]  /*3290*/  LDG.E.U8 R102, desc[UR36][R8.64+0x29] ;  /* 0x0000292408667981 */ /* 0x000f64000c1e1100 */
[----:B-----5:R-:W-:-:S05]  /*32a0*/  PRMT R0, R102, 0x8880, RZ ;  /* 0x0000888066007816 */ /* 0x020fca00000000ff */
[----:B------:R-:W-:-:S07]  /*32b0*/  IMAD R3, R0, R91, RZ ;  /* 0x0000005b00037224 */ /* 0x000fce00078e02ff */
.L_x_82:
[----:B------:R-:W-:Y:S05]  /*32c0*/  BSYNC B1 ;  /* 0x0000000000017941 */ /* 0x000fea0003800000 */
.L_x_81:
        /* <DEDUP_REMOVED lines=11> */
.L_x_84:
[----:B------:R-:W-:Y:S05]  /*3380*/  BSYNC B1 ;  /* 0x0000000000017941 */ /* 0x000fea0003800000 */
.L_x_83:
[----:B---3--:R-:W-:Y:S01]  /*3390*/  @!P4 IMAD R13, R46, R90, R3 ;  /* 0x0000005a2e0dc224 */ /* 0x008fe200078e0203 */
[----:B------:R-:W-:Y:S04]  /*33a0*/  BSSY B1, `(.L_x_85) ;  /* 0x0000006000017945 */ /* 0x000fe80003800000 */
[----:B------:R3:W-:Y:S01]  /*33b0*/  @!P4 STG.E.U8 desc[UR36][R6.64+0x28], R13 ;  /* 0x0000280d0600c986 */ /* 0x0007e2000c101124 */
[----:B------:R-:W-:Y:S05]  /*33c0*/  @P3 BRA `(.L_x_86) ;  /* 0x00000000000c3947 */ /* 0x000fea0003800000 */
[----:B------:R-:W5:Y:S02]  /*33d0*/  LDG.E.U8 R102, desc[UR36][R10.64+0x29] ;  /* 0x000029240a667981 */ /* 0x000f64000c1e1100 */
[----:B-----5:R-:W-:-:S05]  /*33e0*/  PRMT R0, R102, 0x8880, RZ ;  /* 0x0000888066007816 */ /* 0x020fca00000000ff */
[----:B------:R-:W-:-:S07]  /*33f0*/  IMAD R3, R0, R91, RZ ;  /* 0x0000005b00037224 */ /* 0x000fce00078e02ff */
.L_x_86:
[----:B------:R-:W-:Y:S05]  /*3400*/  BSYNC B1 ;  /* 0x0000000000017941 */ /* 0x000fea0003800000 */
.L_x_85:
[----:B------:R-:W-:Y:S01]  /*3410*/  @!P3 IMAD R47, R47, R90, R3 ;  /* 0x0000005a2f2fb224 */ /* 0x000fe200078e0203 */
[----:B------:R-:W-:Y:S04]  /*3420*/  BSSY B1, `(.L_x_87) ;  /* 0x0000006000017945 */ /* 0x000fe80003800000 */
[----:B------:R0:W-:Y:S01]  /*3430*/  @!P3 STG.E.U8 desc[UR36][R6.64+0x29], R47 ;  /* 0x0000292f0600b986 */ /* 0x0001e2000c101124 */
[----:B------:R-:W-:Y:S05]  /*3440*/  @P5 BRA `(.L_x_88) ;  /* 0x00000000000c5947 */ /* 0x000fea0003800000 */
[----:B------:R-:W5:Y:S02]  /*3450*/  LDG.E.U8 R102, desc[UR36][R8.64+0x30] ;  /* 0x0000302408667981 */ /* 0x000f64000c1e1100 */
[----:B-----5:R-:W-:-:S05]  /*3460*/  PRMT R0, R102, 0x8880, RZ ;  /* 0x0000888066007816 */ /* 0x020fca00000000ff */
[----:B------:R-:W-:-:S07]  /*3470*/  IMAD R3, R0, R91, RZ ;  /* 0x0000005b00037224 */ /* 0x000fce00078e02ff */
.L_x_88:
[----:B------:R-:W-:Y:S05]  /*3480*/  BSYNC B1 ;  /* 0x0000000000017941 */ /* 0x000fea0003800000 */
.L_x_87:
[----:B---3--:R-:W-:Y:S01]  /*3490*/  @!P5 IMAD R13, R48, R90, R3 ;  /* 0x0000005a300dd224 */ /* 0x008fe200078e0203 */
[----:B------:R-:W-:Y:S04]  /*34a0*/  BSSY B1, `(.L_x_89) ;  /* 0x0000006000017945 */ /* 0x000fe80003800000 */
[----:B------:R3:W-:Y:S01]  /*34b0*/  @!P5 STG.E.U8 desc[UR36][R4.64+0x30], R13 ;  /* 0x0000300d0400d986 */ /* 0x0007e2000c101124 */
[----:B------:R-:W-:Y:S05]  /*34c0*/  @P2 BRA `(.L_x_90) ;  /* 0x00000000000c2947 */ /* 0x000fea0003800000 */
[----:B------:R-:W5:Y:S02]  /*34d0*/  LDG.E.U8 R102, desc[UR36][R8.64+0x31] ;  /* 0x0000312408667981 */ /* 0x000f64000c1e1100 */
[----:B-----5:R-:W-:-:S05]  /*34e0*/  PRMT R0, R102, 0x8880, RZ ;  /* 0x0000888066007816 */ /* 0x020fca00000000ff */
[----:B------:R-:W-:-:S07]  /*34f0*/  IMAD R3, R0, R91, RZ ;  /* 0x0000005b00037224 */ /* 0x000fce00078e02ff */
.L_x_90:
[----:B------:R-:W-:Y:S05]  /*3500*/  BSYNC B1 ;  /* 0x0000000000017941 */ /* 0x000fea0003800000 */
.L_x_89:
        /* <DEDUP_REMOVED lines=11> */
.L_x_92:
[----:B------:R-:W-:Y:S05]  /*35c0*/  BSYNC B1 ;  /* 0x0000000000017941 */ /* 0x000fea0003800000 */
.L_x_91:
[----:B---3--:R-:W-:Y:S01]  /*35d0*/  @!P4 IMAD R13, R50, R90, R3 ;  /* 0x0000005a320dc224 */ /* 0x008fe200078e0203 */
[----:B------:R-:W-:Y:S04]  /*35e0*/  BSSY B1, `(.L_x_93) ;  /* 0x0000006000017945 */ /* 0x000fe80003800000 */
[----:B------:R3:W-:Y:S01]  /*35f0*/  @!P4 STG.E.U8 desc[UR36][R6.64+0x30], R13 ;  /* 0x0000300d0600c986 */ /* 0x0007e2000c101124 */
[----:B------:R-:W-:Y:S05]  /*3600*/  @P3 BRA `(.L_x_94) ;  /* 0x00000000000c3947 */ /* 0x000fea0003800000 */
[----:B------:R-:W5:Y:S02]  /*3610*/  LDG.E.U8 R102, desc[UR36][R10.64+0x31] ;  /* 0x000031240a667981 */ /* 0x000f64000c1e1100 */
[----:B-----5:R-:W-:-:S05]  /*3620*/  PRMT R0, R102, 0x8880, RZ ;  /* 0x0000888066007816 */ /* 0x020fca00000000ff */
[----:B------:R-:W-:-:S07]  /*3630*/  IMAD R3, R0, R91, RZ ;  /* 0x0000005b00037224 */ /* 0x000fce00078e02ff */
.L_x_94:
[----:B------:R-:W-:Y:S05]  /*3640*/  BSYNC B1 ;  /* 0x0000000000017941 */ /* 0x000fea0003800000 */
.L_x_93:
[----:B------:R-:W-:Y:S01]  /*3650*/  @!P3 IMAD R51, R51, R90, R3 ;  /* 0x0000005a3333b224 */ /* 0x000fe200078e0203 */
[----:B------:R-:W-:Y:S04]  /*3660*/  BSSY B1, `(.L_x_95) ;  /* 0x0000006000017945 */ /* 0x000fe80003800000 */
[----:B------:R0:W-:Y:S01]  /*3670*/  @!P3 STG.E.U8 desc[UR36][R6.64+0x31], R51 ;  /* 0x000031330600b986 */ /* 0x0001e2000c101124 */
[----:B------:R-:W-:Y:S05]  /*3680*/  @P5 BRA `(.L_x_96) ;  /* 0x00000000000c5947 */ /* 0x000fea0003800000 */
[----:B------:R-:W5:Y:S02]  /*3690*/  LDG.E.U8 R102, desc[UR36][R8.64+0x38] ;  /* 0x0000382408667981 */ /* 0x000f64000c1e1100 */
[----:B-----5:R-:W-:-:S05]  /*36a0*/  PRMT R0, R102, 0x8880, RZ ;  /* 0x0000888066007816 */ /* 0x020fca00000000ff */
[----:B------:R-:W-:-:S07]  /*36b0*/  IMAD R3, R0, R91, RZ ;  /* 0x0000005b00037224 */ /* 0x000fce00078e02ff */
.L_x_96:
[----:B------:R-:W-:Y:S05]  /*36c0*/  BSYNC B1 ;  /* 0x0000000000017941 */ /* 0x000fea0003800000 */
.L_x_95:
[----:B---3--:R-:W-:Y:S01]  /*36d0*/  @!P5 IMAD R13, R52, R90, R3 ;  /* 0x0000005a340dd224 */ /* 0x008fe200078e0203 */
[----:B------:R-:W-:Y:S04]  /*36e0*/  BSSY B1, `(.L_x_97) ;  /* 0x0000006000017945 */ /* 0x000fe80003800000 */
[----:B------:R3:W-:Y:S01]  /*36f0*/  @!P5 STG.E.U8 desc[UR36][R4.64+0x38], R13 ;  /* 0x0000380d0400d986 */ /* 0x0007e2000c101124 */
[----:B------:R-:W-:Y:S05]  /*3700*/  @P2 BRA `(.L_x_98) ;  /* 0x00000000000c2947 */ /* 0x000fea0003800000 */
[----:B------:R-:W5:Y:S02]  /*3710*/  LDG.E.U8 R102, desc[UR36][R8.64+0x39] ;  /* 0x0000392408667981 */ /* 0x000f64000c1e1100 */
[----:B-----5:R-:W-:-:S05]  /*3720*/  PRMT R0, R102, 0x8880, RZ ;  /* 0x0000888066007816 */ /* 0x020fca00000000ff */
[----:B------:R-:W-:-:S07]  /*3730*/  IMAD R3, R0, R91, RZ ;  /* 0x0000005b00037224 */ /* 0x000fce00078e02ff */
.L_x_98:
[----:B------:R-:W-:Y:S05]  /*3740*/  BSYNC B1 ;  /* 0x0000000000017941 */ /* 0x000fea0003800000 */
.L_x_97:
        /* <DEDUP_REMOVED lines=11> */
.L_x_100:
[----:B------:R-:W-:Y:S05]  /*3800*/  BSYNC B1 ;  /* 0x0000000000017941 */ /* 0x000fea0003800000 */
.L_x_99:
[----:B---3--:R-:W-:Y:S01]  /*3810*/  @!P4 IMAD R13, R54, R90, R3 ;  /* 0x0000005a360dc224 */ /* 0x008fe200078e0203 */
[----:B------:R-:W-:Y:S04]  /*3820*/  BSSY B1, `(.L_x_101) ;  /* 0x0000006000017945 */ /* 0x000fe80003800000 */
[----:B------:R3:W-:Y:S01]  /*3830*/  @!P4 STG.E.U8 desc[UR36][R6.64+0x38], R13 ;  /* 0x0000380d0600c986 */ /* 0x0007e2000c101124 */
[----:B------:R-:W-:Y:S05]  /*3840*/  @P3 BRA `(.L_x_102) ;  /* 0x00000000000c3947 */ /* 0x000fea0003800000 */
[----:B------:R-:W5:Y:S02]  /*3850*/  LDG.E.U8 R102, desc[UR36][R10.64+0x39] ;  /* 0x000039240a667981 */ /* 0x000f64000c1e1100 */
[----:B-----5:R-:W-:-:S05]  /*3860*/  PRMT R0, R102, 0x8880, RZ ;  /* 0x0000888066007816 */ /* 0x020fca00000000ff */
[----:B------:R-:W-:-:S07]  /*3870*/  IMAD R3, R0, R91, RZ ;  /* 0x0000005b00037224 */ /* 0x000fce00078e02ff */
.L_x_102:
[----:B------:R-:W-:Y:S05]  /*3880*/  BSYNC B1 ;  /* 0x0000000000017941 */ /* 0x000fea0003800000 */
.L_x_101:
[----:B------:R-:W-:Y:S01]  /*3890*/  @!P3 IMAD R55, R55, R90, R3 ;  /* 0x0000005a3737b224 */ /* 0x000fe200078e0203 */
[----:B------:R-:W-:Y:S04]  /*38a0*/  BSSY B1, `(.L_x_103) ;  /* 0x0000006000017945 */ /* 0x000fe80003800000 */
[----:B------:R0:W-:Y:S01]  /*38b0*/  @!P3 STG.E.U8 desc[UR36][R6.64+0x39], R55 ;  /* 0x000039370600b986 */ /* 0x0001e2000c101124 */
[----:B------:R-:W-:Y:S05]  /*38c0*/  @P5 BRA `(.L_x_104) ;  /* 0x00000000000c5947 */ /* 0x000fea0003800000 */
[----:B------:R-:W5:Y:S02]  /*38d0*/  LDG.E.U8 R102, desc[UR36][R8.64+0x40] ;  /* 0x0000402408667981 */ /* 0x000f64000c1e1100 */
[----:B-----5:R-:W-:-:S05]  /*38e0*/  PRMT R0, R102, 0x8880, RZ ;  /* 0x0000888066007816 */ /* 0x020fca00000000ff */
[----:B------:R-:W-:-:S07]  /*38f0*/  IMAD R3, R0, R91, RZ ;  /* 0x0000005b00037224 */ /* 0x000fce00078e02ff */
.L_x_104:
[----:B------:R-:W-:Y:S05]  /*3900*/  BSYNC B1 ;  /* 0x0000000000017941 */ /* 0x000fea0003800000 */
.L_x_103:
[----:B---3--:R-:W-:Y:S01]  /*3910*/  @!P5 IMAD R13, R56, R90, R3 ;  /* 0x0000005a380dd224 */ /* 0x008fe200078e0203 */
[----:B------:R-:W-:Y:S04]  /*3920*/  BSSY B1, `(.L_x_105) ;  /* 0x0000006000017945 */ /* 0x000fe80003800000 */
[----:B------:R3:W-:Y:S01]  /*3930*/  @!P5 STG.E.U8 desc[UR36][R4.64+0x40], R13 ;  /* 0x0000400d0400d986 */ /* 0x0007e2000c101124 */
[----:B------:R-:W-:Y:S05]  /*3940*/  @P2 BRA `(.L_x_106) ;  /* 0x00000000000c2947 */ /* 0x000fea0003800000 */
[----:B------:R-:W5:Y:S02]  /*3950*/  LDG.E.U8 R102, desc[UR36][R8.64+0x41] ;  /* 0x0000412408667981 */ /* 0x000f64000c1e1100 */
[----:B-----5:R-:W-:-:S05]  /*3960*/  PRMT R0, R102, 0x8880, RZ ;  /* 0x0000888066007816 */ /* 0x020fca00000000ff */
[----:B------:R-:W-:-:S07]  /*3970*/  IMAD R3, R0, R91, RZ ;  /* 0x0000005b00037224 */ /* 0x000fce00078e02ff */
.L_x_106:
[----:B------:R-:W-:Y:S05]  /*3980*/  BSYNC B1 ;  /* 0x0000000000017941 */ /* 0x000fea0003800000 */
.L_x_105:
        /* <DEDUP_REMOVED lines=11> */
.L_x_108:
[----:B------:R-:W-:Y:S05]  /*3a40*/  BSYNC B1 ;  /* 0x0000000000017941 */ /* 0x000fea0003800000 */
.L_x_107:
[----:B---3--:R-:W-:Y:S01]  /*3a50*/  @!P4 IMAD R13, R58, R90, R3 ;  /* 0x0000005a3a0dc224 */ /* 0x008fe200078e0203 */
[----:B------:R-:W-:Y:S04]  /*3a60*/  BSSY B1, `(.L_x_109) ;  /* 0x0000006000017945 */ /* 0x000fe80003800000 */
[----:B------:R3:W-:Y:S01]  /*3a70*/  @!P4 STG.E.U8 desc[UR36][R6.64+0x40], R13 ;  /* 0x0000400d0600c986 */ /* 0x0007e2000c101124 */
[----:B------:R-:W-:Y:S05]  /*3a80*/  @P3 BRA `(.L_x_110) ;  /* 0x00000000000c3947 */ /* 0x000fea0003800000 */
[----:B------:R-:W5:Y:S02]  /*3a90*/  LDG.E.U8 R102, desc[UR36][R10.64+0x41] ;  /* 0x000041240a667981 */ /* 0x000f64000c1e1100 */
[----:B-----5:R-:W-:-:S05]  /*3aa0*/  PRMT R0, R102, 0x8880, RZ ;  /* 0x0000888066007816 */ /* 0x020fca00000000ff */
[----:B------:R-:W-:-:S07]  /*3ab0*/  IMAD R3, R0, R91, RZ ;  /* 0x0000005b00037224 */ /* 0x000fce00078e02ff */
.L_x_110:
[----:B------:R-:W-:Y:S05]  /*3ac0*/  BSYNC B1 ;  /* 0x0000000000017941 */ /* 0x000fea0003800000 */
.L_x_109:
[----:B------:R-:W-:Y:S01]  /*3ad0*/  @!P3 IMAD R59, R59, R90, R3 ;  /* 0x0000005a3b3bb224 */ /* 0x000fe200078e0203 */
[----:B------:R-:W-:Y:S04]  /*3ae0*/  BSSY B1, `(.L_x_111) ;  /* 0x0000006000017945 */ /* 0x000fe80003800000 */
[----:B------:R0:W-:Y:S01]  /*3af0*/  @!P3 STG.E.U8 desc[UR36][R6.64+0x41], R59 ;  /* 0x0000413b0600b986 */ /* 0x0001e2000c101124 */
[----:B------:R-:W-:Y:S05]  /*3b00*/  @P5 BRA `(.L_x_112) ;  /* 0x00000000000c5947 */ /* 0x000fea0003800000 */
[----:B------:R-:W5:Y:S02]  /*3b10*/  LDG.E.U8 R102, desc[UR36][R8.64+0x48] ;  /* 0x0000482408667981 */ /* 0x000f64000c1e1100 */
[----:B-----5:R-:W-:-:S05]  /*3b20*/  PRMT R0, R102, 0x8880, RZ ;  /* 0x0000888066007816 */ /* 0x020fca00000000ff */
[----:B------:R-:W-:-:S07]  /*3b30*/  IMAD R3, R0, R91, RZ ;  /* 0x0000005b00037224 */ /* 0x000fce00078e02ff */
.L_x_112:
[----:B------:R-:W-:Y:S05]  /*3b40*/  BSYNC B1 ;  /* 0x0000000000017941 */ /* 0x000fea0003800000 */
.L_x_111:
[----:B---3--:R-:W-:Y:S01]  /*3b50*/  @!P5 IMAD R13, R60, R90, R3 ;  /* 0x0000005a3c0dd224 */ /* 0x008fe200078e0203 */
[----:B------:R-:W-:Y:S04]  /*3b60*/  BSSY B1, `(.L_x_113) ;  /* 0x0000006000017945 */ /* 0x000fe80003800000 */
[----:B------:R3:W-:Y:S01]  /*3b70*/  @!P5 STG.E.U8 desc[UR36][R4.64+0x48], R13 ;  /* 0x0000480d0400d986 */ /* 0x0007e2000c101124 */
[----:B------:R-:W-:Y:S05]  /*3b80*/  @P2 BRA `(.L_x_114) ;  /* 0x00000000000c2947 */ /* 0x000fea0003800000 */
[----:B------:R-:W5:Y:S02]  /*3b90*/  LDG.E.U8 R102, desc[UR36][R8.64+0x49] ;  /* 0x0000492408667981 */ /* 0x000f64000c1e1100 */
[----:B-----5:R-:W-:-:S05]  /*3ba0*/  PRMT R0, R102, 0x8880, RZ ;  /* 0x0000888066007816 */ /* 0x020fca00000000ff */
[----:B------:R-:W-:-:S07]  /*3bb0*/  IMAD R3, R0, R91, RZ ;  /* 0x0000005b00037224 */ /* 0x000fce00078e02ff */
.L_x_114:
[----:B------:R-:W-:Y:S05]  /*3bc0*/  BSYNC B1 ;  /* 0x0000000000017941 */ /* 0x000fea0003800000 */
.L_x_113:
        /* <DEDUP_REMOVED lines=11> */
.L_x_116:
[----:B------:R-:W-:Y:S05]  /*3c80*/  BSYNC B1 ;  /* 0x0000000000017941 */ /* 0x000fea0003800000 */
.L_x_115:
[----:B---3--:R-:W-:Y:S01]  /*3c90*/  @!P4 IMAD R13, R62, R90, R3 ;  /* 0x0000005a3e0dc224 */ /* 0x008fe200078e0203 */
[----:B------:R-:W-:Y:S04]  /*3ca0*/  BSSY B1, `(.L_x_117) ;  /* 0x0000006000017945 */ /* 0x000fe80003800000 */
[----:B------:R3:W-:Y:S01]  /*3cb0*/  @!P4 STG.E.U8 desc[UR36][R6.64+0x48], R13 ;  /* 0x0000480d0600c986 */ /* 0x0007e2000c101124 */
[----:B------:R-:W-:Y:S05]  /*3cc0*/  @P3 BRA `(.L_x_118) ;  /* 0x00000000000c3947 */ /* 0x000fea0003800000 */
[----:B------:R-:W5:Y:S02]  /*3cd0*/  LDG.E.U8 R102, desc[UR36][R10.64+0x49] ;  /* 0x000049240a667981 */ /* 0x000f64000c1e1100 */
[----:B-----5:R-:W-:-:S05]  /*3ce0*/  PRMT R0, R102, 0x8880, RZ ;  /* 0x0000888066007816 */ /* 0x020fca00000000ff */
[----:B------:R-:W-:-:S07]  /*3cf0*/  IMAD R3, R0, R91, RZ ;  /* 0x0000005b00037224 */ /* 0x000fce00078e02ff */
.L_x_118:
[----:B------:R-:W-:Y:S05]  /*3d00*/  BSYNC B1 ;  /* 0x0000000000017941 */ /* 0x000fea0003800000 */
.L_x_117:
[----:B------:R-:W-:Y:S01]  /*3d10*/  @!P3 IMAD R63, R63, R90, R3 ;  /* 0x0000005a3f3fb224 */ /* 0x000fe200078e0203 */
[----:B------:R-:W-:Y:S04]  /*3d20*/  BSSY B1, `(.L_x_119) ;  /* 0x0000006000017945 */ /* 0x000fe80003800000 */
[----:B------:R0:W-:Y:S01]  /*3d30*/  @!P3 STG.E.U8 desc[UR36][R6.64+0x49], R63 ;  /* 0x0000493f0600b986 */ /* 0x0001e2000c101124 */
[----:B------:R-:W-:Y:S05]  /*3d40*/  @P5 BRA `(.L_x_120) ;  /* 0x00000000000c5947 */ /* 0x000fea0003800000 */
[----:B------:R-:W5:Y:S02]  /*3d50*/  LDG.E.U8 R102, desc[UR36][R8.64+0x50] ;  /* 0x0000502408667981 */ /* 0x000f64000c1e1100 */
[----:B-----5:R-:W-:-:S05]  /*3d60*/  PRMT R0, R102, 0x8880, RZ ;  /* 0x0000888066007816 */ /* 0x020fca00000000ff */
[----:B------:R-:W-:-:S07]  /*3d70*/  IMAD R3, R0, R91, RZ ;  /* 0x0000005b00037224 */ /* 0x000fce00078e02ff */
.L_x_120:
[----:B------:R-:W-:Y:S05]  /*3d80*/  BSYNC B1 ;  /* 0x0000000000017941 */ /* 0x000fea0003800000 */
.L_x_119:
[----:B---3--:R-:W-:Y:S01]  /*3d90*/  @!P5 IMAD R13, R64, R90, R3 ;  /* 0x0000005a400dd224 */ /* 0x008fe200078e0203 */
[----:B------:R-:W-:Y:S04]  /*3da0*/  BSSY B1, `(.L_x_121) ;  /* 0x0000006000017945 */ /* 0x000fe80003800000 */
[----:B------:R3:W-:Y:S01]  /*3db0*/  @!P5 STG.E.U8 desc[UR36][R4.64+0x50], R13 ;  /* 0x0000500d0400d986 */ /* 0x0007e2000c101124 */
[----:B------:R-:W-:Y:S05]  /*3dc0*/  @P2 BRA `(.L_x_122) ;  /* 0x00000000000c2947 */ /* 0x000fea0003800000 */
[----:B------:R-:W5:Y:S02]  /*3dd0*/  LDG.E.U8 R102, desc[UR36][R8.64+0x51] ;  /* 0x0000512408667981 */ /* 0x000f64000c1e1100 */
[----:B-----5:R-:W-:-:S05]  /*3de0*/  PRMT R0, R102, 0x8880, RZ ;  /* 0x0000888066007816 */ /* 0x020fca00000000ff */
[----:B------:R-:W-:-:S07]  /*3df0*/  IMAD R3, R0, R91, RZ ;  /* 0x0000005b00037224 */ /* 0x000fce00078e02ff */
.L_x_122:
[----:B------:R-:W-:Y:S05]  /*3e00*/  BSYNC B1 ;  /* 0x0000000000017941 */ /* 0x000fea0003800000 */
.L_x_121:
        /* <DEDUP_REMOVED lines=11> */
.L_x_124:
[----:B------:R-:W-:Y:S05]  /*3ec0*/  BSYNC B1 ;  /* 0x0000000000017941 */ /* 0x000fea0003800000 */
.L_x_123:
[----:B---3--:R-:W-:Y:S01]  /*3ed0*/  @!P4 IMAD R13, R66, R90, R3 ;  /* 0x0000005a420dc224 */ /* 0x008fe200078e0203 */
[----:B------:R-:W-:Y:S04]  /*3ee0*/  BSSY B1, `(.L_x_125) ;  /* 0x0000006000017945 */ /* 0x000fe80003800000 */
[----:B------:R3:W-:Y:S01]  /*3ef0*/  @!P4 STG.E.U8 desc[UR36][R6.64+0x50], R13 ;  /* 0x0000500d0600c986 */ /* 0x0007e2000c101124 */
[----:B------:R-:W-:Y:S05]  /*3f00*/  @P3 BRA `(.L_x_126) ;  /* 0x00000000000c3947 */ /* 0x000fea0003800000 */
[----:B------:R-:W5:Y:S02]  /*3f10*/  LDG.E.U8 R102, desc[UR36][R10.64+0x51] ;  /* 0x000051240a667981 */ /* 0x000f64000c1e1100 */
[----:B-----5:R-:W-:-:S05]  /*3f20*/  PRMT R0, R102, 0x8880, RZ ;  /* 0x0000888066007816 */ /* 0x020fca00000000ff */
[----:B------:R-:W-:-:S07]  /*3f30*/  IMAD R3, R0, R91, RZ ;  /* 0x0000005b00037224 */ /* 0x000fce00078e02ff */
.L_x_126:
[----:B------:R-:W-:Y:S05]  /*3f40*/  BSYNC B1 ;  /* 0x0000000000017941 */ /* 0x000fea0003800000 */
.L_x_125:
[----:B------:R-:W-:Y:S01]  /*3f50*/  @!P3 IMAD R67, R67, R90, R3 ;  /* 0x0000005a4343b224 */ /* 0x000fe200078e0203 */
[----:B------:R-:W-:Y:S04]  /*3f60*/  BSSY B1, `(.L_x_127) ;  /* 0x0000006000017945 */ /* 0x000fe80003800000 */
[----:B------:R0:W-:Y:S01]  /*3f70*/  @!P3 STG.E.U8 desc[UR36][R6.64+0x51], R67 ;  /* 0x000051430600b986 */ /* 0x0001e2000c101124 */
[----:B------:R-:W-:Y:S05]  /*3f80*/  @P5 BRA `(.L_x_128) ;  /* 0x00000000000c5947 */ /* 0x000fea0003800000 */
[----:B------:R-:W5:Y:S02]  /*3f90*/  LDG.E.U8 R102, desc[UR36][R8.64+0x58] ;  /* 0x0000582408667981 */ /* 0x000f64000c1e1100 */
[----:B-----5:R-:W-:-:S05]  /*3fa0*/  PRMT R0, R102, 0x8880, RZ ;  /* 0x0000888066007816 */ /* 0x020fca00000000ff */
[----:B------:R-:W-:-:S07]  /*3fb0*/  IMAD R3, R0, R91, RZ ;  /* 0x0000005b00037224 */ /* 0x000fce00078e02ff */
.L_x_128:
[----:B------:R-:W-:Y:S05]  /*3fc0*/  BSYNC B1 ;  /* 0x0000000000017941 */ /* 0x000fea0003800000 */
.L_x_127:
[----:B---3--:R-:W-:Y:S01]  /*3fd0*/  @!P5 IMAD R13, R68, R90, R3 ;  /* 0x0000005a440dd224 */ /* 0x008fe200078e0203 */
[----:B------:R-:W-:Y:S04]  /*3fe0*/  BSSY B1, `(.L_x_129) ;  /* 0x0000006000017945 */ /* 0x000fe80003800000 */
[----:B------:R3:W-:Y:S01]  /*3ff0*/  @!P5 STG.E.U8 desc[UR36][R4.64+0x58], R13 ;  /* 0x0000580d0400d986 */ /* 0x0007e2000c101124 */
[----:B------:R-:W-:Y:S05]  /*4000*/  @P2 BRA `(.L_x_130) ;  /* 0x00000000000c2947 */ /* 0x000fea0003800000 */
[----:B------:R-:W5:Y:S02]  /*4010*/  LDG.E.U8 R102, desc[UR36][R8.64+0x59] ;  /* 0x0000592408667981 */ /* 0x000f64000c1e1100 */
[----:B-----5:R-:W-:-:S05]  /*4020*/  PRMT R0, R102, 0x8880, RZ ;  /* 0x0000888066007816 */ /* 0x020fca00000000ff */
[----:B------:R-:W-:-:S07]  /*4030*/  IMAD R3, R0, R91, RZ ;  /* 0x0000005b00037224 */ /* 0x000fce00078e02ff */
.L_x_130:
[----:B------:R-:W-:Y:S05]  /*4040*/  BSYNC B1 ;  /* 0x0000000000017941 */ /* 0x000fea0003800000 */
.L_x_129:
        /* <DEDUP_REMOVED lines=11> */
.L_x_132:
[----:B------:R-:W-:Y:S05]  /*4100*/  BSYNC B1 ;  /* 0x0000000000017941 */ /* 0x000fea0003800000 */
.L_x_131:
[----:B---3--:R-:W-:Y:S01]  /*4110*/  @!P4 IMAD R13, R70, R90, R3 ;  /* 0x0000005a460dc224 */ /* 0x008fe200078e0203 */
[----:B------:R-:W-:Y:S04]  /*4120*/  BSSY B1, `(.L_x_133) ;  /* 0x0000006000017945 */ /* 0x000fe80003800000 */
[----:B------:R3:W-:Y:S01]  /*4130*/  @!P4 STG.E.U8 desc[UR36][R6.64+0x58], R13 ;  /* 0x0000580d0600c986 */ /* 0x0007e2000c101124 */
[----:B------:R-:W-:Y:S05]  /*4140*/  @P3 BRA `(.L_x_134) ;  /* 0x00000000000c3947 */ /* 0x000fea0003800000 */
[----:B------:R-:W5:Y:S02]  /*4150*/  LDG.E.U8 R102, desc[UR36][R10.64+0x59] ;  /* 0x000059240a667981 */ /* 0x000f64000c1e1100 */
[----:B-----5:R-:W-:-:S05]  /*4160*/  PRMT R0, R102, 0x8880, RZ ;  /* 0x0000888066007816 */ /* 0x020fca00000000ff */
[----:B------:R-:W-:-:S07]  /*4170*/  IMAD R3, R0, R91, RZ ;  /* 0x0000005b00037224 */ /* 0x000fce00078e02ff */
.L_x_134:
[----:B------:R-:W-:Y:S05]  /*4180*/  BSYNC B1 ;  /* 0x0000000000017941 */ /* 0x000fea0003800000 */
.L_x_133:
[----:B------:R-:W-:Y:S01]  /*4190*/  @!P3 IMAD R71, R71, R90, R3 ;  /* 0x0000005a4747b224 */ /* 0x000fe200078e0203 */
[----:B------:R-:W-:Y:S04]  /*41a0*/  BSSY B1, `(.L_x_135) ;  /* 0x0000006000017945 */ /* 0x000fe80003800000 */
[----:B------:R0:W-:Y:S01]  /*41b0*/  @!P3 STG.E.U8 desc[UR36][R6.64+0x59], R71 ;  /* 0x000059470600b986 */ /* 0x0001e2000c101124 */
[----:B------:R-:W-:Y:S05]  /*41c0*/  @P5 BRA `(.L_x_136) ;  /* 0x00000000000c5947 */ /* 0x000fea0003800000 */
[----:B------:R-:W5:Y:S02]  /*41d0*/  LDG.E.U8 R102, desc[UR36][R8.64+0x60] ;  /* 0x0000602408667981 */ /* 0x000f64000c1e1100 */
[----:B-----5:R-:W-:-:S05]  /*41e0*/  PRMT R0, R102, 0x8880, RZ ;  /* 0x0000888066007816 */ /* 0x020fca00000000ff */
[----:B------:R-:W-:-:S07]  /*41f0*/  IMAD R3, R0, R91, RZ ;  /* 0x0000005b00037224 */ /* 0x000fce00078e02ff */
.L_x_136:
[----:B------:R-:W-:Y:S05]  /*4200*/  BSYNC B1 ;  /* 0x0000000000017941 */ /* 0x000fea0003800000 */
.L_x_135:
[----:B---3--:R-:W-:Y:S01]  /*4210*/  @!P5 IMAD R13, R72, R90, R3 ;  /* 0x0000005a480dd224 */ /* 0x008fe200078e0203 */
[----:B------:R-:W-:Y:S04]  /*4220*/  BSSY B1, `(.L_x_137) ;  /* 0x0000006000017945 */ /* 0x000fe80003800000 */
[----:B------:R3:W-:Y:S01]  /*4230*/  @!P5 STG.E.U8 desc[UR36][R4.64+0x60], R13 ;  /* 0x0000600d0400d986 */ /* 0x0007e2000c101124 */
[----:B------:R-:W-:Y:S05]  /*4240*/  @P2 BRA `(.L_x_138) ;  /* 0x00000000000c2947 */ /* 0x000fea0003800000 */
[----:B------:R-:W5:Y:S02]  /*4250*/  LDG.E.U8 R102, desc[UR36][R8.64+0x61] ;  /* 0x0000612408667981 */ /* 0x000f64000c1e1100 */
[----:B-----5:R-:W-:-:S05]  /*4260*/  PRMT R0, R102, 0x8880, RZ ;  /* 0x0000888066007816 */ /* 0x020fca00000000ff */
[----:B------:R-:W-:-:S07]  /*4270*/  IMAD R3, R0, R91, RZ ;  /* 0x0000005b00037224 */ /* 0x000fce00078e02ff */
.L_x_138:
[----:B------:R-:W-:Y:S05]  /*4280*/  BSYNC B1 ;  /* 0x0000000000017941 */ /* 0x000fea0003800000 */
.L_x_137:
        /* <DEDUP_REMOVED lines=11> */
.L_x_140:
[----:B------:R-:W-:Y:S05]  /*4340*/  BSYNC B1 ;  /* 0x0000000000017941 */ /* 0x000fea0003800000 */
.L_x_139:
[----:B---3--:R-:W-:Y:S01]  /*4350*/  @!P4 IMAD R13, R74, R90, R3 ;  /* 0x0000005a4a0dc224 */ /* 0x008fe200078e0203 */
[----:B------:R-:W-:Y:S04]  /*4360*/  BSSY B1, `(.L_x_141) ;  /* 0x0000006000017945 */ /* 0x000fe80003800000 */
[----:B------:R3:W-:Y:S01]  /*4370*/  @!P4 STG.E.U8 desc[UR36][R6.64+0x60], R13 ;  /* 0x0000600d0600c986 */ /* 0x0007e2000c101124 */
[----:B------:R-:W-:Y:S05]  /*4380*/  @P3 BRA `(.L_x_142) ;  /* 0x00000000000c3947 */ /* 0x000fea0003800000 */
[----:B------:R-:W5:Y:S02]  /*4390*/  LDG.E.U8 R102, desc[UR36][R10.64+0x61] ;  /* 0x000061240a667981 */ /* 0x000f64000c1e1100 */
[----:B-----5:R-:W-:-:S05]  /*43a0*/  PRMT R0, R102, 0x8880, RZ ;  /* 0x0000888066007816 */ /* 0x020fca00000000ff */
[----:B------:R-:W-:-:S07]  /*43b0*/  IMAD R3, R0, R91, RZ ;  /* 0x0000005b00037224 */ /* 0x000fce00078e02ff */
.L_x_142:
[----:B------:R-:W-:Y:S05]  /*43c0*/  BSYNC B1 ;  /* 0x0000000000017941 */ /* 0x000fea0003800000 */
.L_x_141:
[----:B------:R-:W-:Y:S01]  /*43d0*/  @!P3 IMAD R75, R75, R90, R3 ;  /* 0x0000005a4b4bb224 */ /* 0x000fe200078e0203 */
[----:B------:R-:W-:Y:S04]  /*43e0*/  BSSY B1, `(.L_x_143) ;  /* 0x0000006000017945 */ /* 0x000fe80003800000 */
[----:B------:R0:W-:Y:S01]  /*43f0*/  @!P3 STG.E.U8 desc[UR36][R6.64+0x61], R75 ;  /* 0x0000614b0600b986 */ /* 0x0001e2000c101124 */
[----:B------:R-:W-:Y:S05]  /*4400*/  @P5 BRA `(.L_x_144) ;  /* 0x00000000000c5947 */ /* 0x000fea0003800000 */
[----:B------:R-:W5:Y:S02]  /*4410*/  LDG.E.U8 R102, desc[UR36][R8.64+0x68] ;  /* 0x0000682408667981 */ /* 0x000f64000c1e1100 */
[----:B-----5:R-:W-:-:S05]  /*4420*/  PRMT R0, R102, 0x8880, RZ ;  /* 0x0000888066007816 */ /* 0x020fca00000000ff */
[----:B------:R-:W-:-:S07]  /*4430*/  IMAD R3, R0, R91, RZ ;  /* 0x0000005b00037224 */ /* 0x000fce00078e02ff */
.L_x_144:
[----:B------:R-:W-:Y:S05]  /*4440*/  BSYNC B1 ;  /* 0x0000000000017941 */ /* 0x000fea0003800000 */
.L_x_143:
[----:B---3--:R-:W-:Y:S01]  /*4450*/  @!P5 IMAD R13, R76, R90, R3 ;  /* 0x0000005a4c0dd224 */ /* 0x008fe200078e0203 */
[----:B------:R-:W-:Y:S04]  /*4460*/  BSSY B1, `(.L_x_145) ;  /* 0x0000006000017945 */ /* 0x000fe80003800000 */
[----:B------:R3:W-:Y:S01]  /*4470*/  @!P5 STG.E.U8 desc[UR36][R4.64+0x68], R13 ;  /* 0x0000680d0400d986 */ /* 0x0007e2000c101124 */
[----:B------:R-:W-:Y:S05]  /*4480*/  @P2 BRA `(.L_x_146) ;  /* 0x00000000000c2947 */ /* 0x000fea0003800000 */
[----:B------:R-:W5:Y:S02]  /*4490*/  LDG.E.U8 R102, desc[UR36][R8.64+0x69] ;  /* 0x0000692408667981 */ /* 0x000f64000c1e1100 */
[----:B-----5:R-:W-:-:S05]  /*44a0*/  PRMT R0, R102, 0x8880, RZ ;  /* 0x0000888066007816 */ /* 0x020fca00000000ff */
[----:B------:R-:W-:-:S07]  /*44b0*/  IMAD R3, R0, R91, RZ ;  /* 0x0000005b00037224 */ /* 0x000fce00078e02ff */
.L_x_146:
[----:B------:R-:W-:Y:S05]  /*44c0*/  BSYNC B1 ;  /* 0x0000000000017941 */ /* 0x000fea0003800000 */
.L_x_145:
        /* <DEDUP_REMOVED lines=11> */
.L_x_148:
[----:B------:R-:W-:Y:S05]  /*4580*/  BSYNC B1 ;  /* 0x0000000000017941 */ /* 0x000fea0003800000 */
.L_x_147:
[----:B---3--:R-:W-:Y:S01]  /*4590*/  @!P4 IMAD R13, R78, R90, R3 ;  /* 0x0000005a4e0dc224 */ /* 0x008fe200078e0203 */
[----:B------:R-:W-:Y:S04]  /*45a0*/  BSSY B1, `(.L_x_149) ;  /* 0x0000006000017945 */ /* 0x000fe80003800000 */
[----:B------:R3:W-:Y:S01]  /*45b0*/  @!P4 STG.E.U8 desc[UR36][R6.64+0x68], R13 ;  /* 0x0000680d0600c986 */ /* 0x0007e2000c101124 */
[----:B------:R-:W-:Y:S05]  /*45c0*/  @P3 BRA `(.L_x_150) ;  /* 0x00000000000c3947 */ /* 0x000fea0003800000 */
[----:B------:R-:W5:Y:S02]  /*45d0*/  LDG.E.U8 R102, desc[UR36][R10.64+0x69] ;  /* 0x000069240a667981 */ /* 0x000f64000c1e1100 */
[----:B-----5:R-:W-:-:S05]  /*45e0*/  PRMT R0, R102, 0x8880, RZ ;  /* 0x0000888066007816 */ /* 0x020fca00000000ff */
[----:B------:R-:W-:-:S07]  /*45f0*/  IMAD R3, R0, R91, RZ ;  /* 0x0000005b00037224 */ /* 0x000fce00078e02ff */
.L_x_150:
[----:B------:R-:W-:Y:S05]  /*4600*/  BSYNC B1 ;  /* 0x0000000000017941 */ /* 0x000fea0003800000 */
.L_x_149:
[----:B------:R-:W-:Y:S01]  /*4610*/  @!P3 IMAD R79, R79, R90, R3 ;  /* 0x0000005a4f4fb224 */ /* 0x000fe200078e0203 */
[----:B------:R-:W-:Y:S04]  /*4620*/  BSSY B1, `(.L_x_151) ;  /* 0x0000006000017945 */ /* 0x000fe80003800000 */
[----:B------:R0:W-:Y:S01]  /*4630*/  @!P3 STG.E.U8 desc[UR36][R6.64+0x69], R79 ;  /* 0x0000694f0600b986 */ /* 0x0001e2000c101124 */
[----:B------:R-:W-:Y:S05]  /*4640*/  @P5 BRA `(.L_x_152) ;  /* 0x00000000000c5947 */ /* 0x000fea0003800000 */
[----:B------:R-:W5:Y:S02]  /*4650*/  LDG.E.U8 R102, desc[UR36][R8.64+0x70] ;  /* 0x0000702408667981 */ /* 0x000f64000c1e1100 */
[----:B-----5:R-:W-:-:S05]  /*4660*/  PRMT R0, R102, 0x8880, RZ ;  /* 0x0000888066007816 */ /* 0x020fca00000000ff */
[----:B------:R-:W-:-:S07]  /*4670*/  IMAD R3, R0, R91, RZ ;  /* 0x0000005b00037224 */ /* 0x000fce00078e02ff */
.L_x_152:
[----:B------:R-:W-:Y:S05]  /*4680*/  BSYNC B1 ;  /* 0x0000000000017941 */ /* 0x000fea0003800000 */
.L_x_151:
[----:B---3--:R-:W-:Y:S01]  /*4690*/  @!P5 IMAD R13, R80, R90, R3 ;  /* 0x0000005a500dd224 */ /* 0x008fe200078e0203 */
[----:B------:R-:W-:Y:S04]  /*46a0*/  BSSY B1, `(.L_x_153) ;  /* 0x0000006000017945 */ /* 0x000fe80003800000 */
[----:B------:R3:W-:Y:S01]  /*46b0*/  @!P5 STG.E.U8 desc[UR36][R4.64+0x70], R13 ;  /* 0x0000700d0400d986 */ /* 0x0007e2000c101124 */
[----:B------:R-:W-:Y:S05]  /*46c0*/  @P2 BRA `(.L_x_154) ;  /* 0x00000000000c2947 */ /* 0x000fea0003800000 */
[----:B------:R-:W5:Y:S02]  /*46d0*/  LDG.E.U8 R102, desc[UR36][R8.64+0x71] ;  /* 0x0000712408667981 */ /* 0x000f64000c1e1100 */
[----:B-----5:R-:W-:-:S05]  /*46e0*/  PRMT R0, R102, 0x8880, RZ ;  /* 0x0000888066007816 */ /* 0x020fca00000000ff */
[----:B------:R-:W-:-:S07]  /*46f0*/  IMAD R3, R0, R91, RZ ;  /* 0x0000005b00037224 */ /* 0x000fce00078e02ff */
.L_x_154:
[----:B------:R-:W-:Y:S05]  /*4700*/  BSYNC B1 ;  /* 0x0000000000017941 */ /* 0x000fea0003800000 */
.L_x_153:
[----:B------:R-:W-:Y:S01]  /*4710*/  ISETP.LT.OR P4, PT, R19, 0x71, !P0 ;  /* 0x000000711300780c */ /* 0x000fe20004781670 */
[----:B------:R-:W-:Y:S01]  /*4720*/  @!P2 IMAD R81, R81, R90, R3 ;  /* 0x0000005a5151a224 */ /* 0x000fe200078e0203 */
[----:B------:R-:W-:Y:S01]  /*4730*/  BSSY B1, `(.L_x_155) ;  /* 0x000000a000017945 */ /* 0x000fe20003800000 */
[C---:B------:R-:W-:Y:S02]  /*4740*/  ISETP.LT.OR P3, PT, R19.reuse, 0x72, !P0 ;  /* 0x000000721300780c */ /* 0x040fe40004761670 */
[C---:B------:R-:W-:Y:S01]  /*4750*/  ISETP.LT.OR P5, PT, R19.reuse, 0x79, !P0 ;  /* 0x000000791300780c */ /* 0x040fe200047a1670 */
[----:B------:R0:W-:Y:S01]  /*4760*/  @!P2 STG.E.U8 desc[UR36][R4.64+0x71], R81 ;  /* 0x000071510400a986 */ /* 0x0001e2000c101124 */
[C---:B------:R-:W-:Y:S02]  /*4770*/  ISETP.LT.OR P2, PT, R19.reuse, 0x79, !P1 ;  /* 0x000000791300780c */ /* 0x040fe40004f41670 */
[----:B------:R-:W-:-:S04]  /*4780*/  ISETP.LT.OR P1, PT, R19, 0x7a, !P1 ;  /* 0x0000007a1300780c */ /* 0x000fc80004f21670 */
[----:B------:R-:W-:Y:S09]  /*4790*/  @P4 BRA `(.L_x_156) ;  /* 0x00000000000c4947 */ /* 0x000ff20003800000 */
[----:B------:R-:W5:Y:S02]  /*47a0*/  LDG.E.U8 R102, desc[UR36][R10.64+0x70] ;  /* 0x000070240a667981 */ /* 0x000f64000c1e1100 */
[----:B-----5:R-:W-:-:S05]  /*47b0*/  PRMT R0, R102, 0x8880, RZ ;  /* 0x0000888066007816 */ /* 0x020fca00000000ff */
[----:B------:R-:W-:-:S07]  /*47c0*/  IMAD R3, R0, R91, RZ ;  /* 0x0000005b00037224 */ /* 0x000fce00078e02ff */
.L_x_156:
[----:B------:R-:W-:Y:S05]  /*47d0*/  BSYNC B1 ;  /* 0x0000000000017941 */ /* 0x000fea0003800000 */
.L_x_155:
[----:B---3--:R-:W-:Y:S01]  /*47e0*/  @!P4 IMAD R13, R82, R90, R3 ;  /* 0x0000005a520dc224 */ /* 0x008fe200078e0203 */
[----:B------:R-:W-:Y:S04]  /*47f0*/  BSSY B1, `(.L_x_157) ;  /* 0x0000006000017945 */ /* 0x000fe80003800000 */
[----:B------:R3:W-:Y:S01]  /*4800*/  @!P4 STG.E.U8 desc[UR36][R6.64+0x70], R13 ;  /* 0x0000700d0600c986 */ /* 0x0007e2000c101124 */
[----:B------:R-:W-:Y:S05]  /*4810*/  @P3 BRA `(.L_x_158) ;  /* 0x00000000000c3947 */ /* 0x000fea0003800000 */
[----:B------:R-:W5:Y:S02]  /*4820*/  LDG.E.U8 R102, desc[UR36][R10.64+0x71] ;  /* 0x000071240a667981 */ /* 0x000f64000c1e1100 */
[----:B-----5:R-:W-:-:S05]  /*4830*/  PRMT R0, R102, 0x8880, RZ ;  /* 0x0000888066007816 */ /* 0x020fca00000000ff */
[----:B------:R-:W-:-:S07]  /*4840*/  IMAD R3, R0, R91, RZ ;  /* 0x0000005b00037224 */ /* 0x000fce00078e02ff */
.L_x_158:
[----:B------:R-:W-:Y:S05]  /*4850*/  BSYNC B1 ;  /* 0x0000000000017941 */ /* 0x000fea0003800000 */
.L_x_157:
[----:B------:R-:W-:Y:S01]  /*4860*/  @!P3 IMAD R83, R83, R90, R3 ;  /* 0x0000005a5353b224 */ /* 0x000fe200078e0203 */
[----:B------:R-:W-:Y:S04]  /*4870*/  BSSY B1, `(.L_x_159) ;  /* 0x0000006000017945 */ /* 0x000fe80003800000 */
[----:B------:R0:W-:Y:S01]  /*4880*/  @!P3 STG.E.U8 desc[UR36][R6.64+0x71], R83 ;  /* 0x000071530600b986 */ /* 0x0001e2000c101124 */
[----:B------:R-:W-:Y:S05]  /*4890*/  @P2 BRA `(.L_x_160) ;  /* 0x00000000000c2947 */ /* 0x000fea0003800000 */
[----:B------:R-:W5:Y:S02]  /*48a0*/  LDG.E.U8 R102, desc[UR36][R8.64+0x78] ;  /* 0x0000782408667981 */ /* 0x000f64000c1e1100 */
[----:B-----5:R-:W-:-:S05]  /*48b0*/  PRMT R0, R102, 0x8880, RZ ;  /* 0x0000888066007816 */ /* 0x020fca00000000ff */
[----:B------:R-:W-:-:S07]  /*48c0*/  IMAD R3, R0, R91, RZ ;  /* 0x0000005b00037224 */ /* 0x000fce00078e02ff */
.L_x_160:
[----:B------:R-:W-:Y:S05]  /*48d0*/  BSYNC B1 ;  /* 0x0000000000017941 */ /* 0x000fea0003800000 */
.L_x_159:
[----:B---3--:R-:W-:Y:S01]  /*48e0*/  @!P2 IMAD R13, R84, R90, R3 ;  /* 0x0000005a540da224 */ /* 0x008fe200078e0203 */
[----:B------:R-:W-:Y:S04]  /*48f0*/  BSSY B1, `(.L_x_161) ;  /* 0x0000006000017945 */ /* 0x000fe80003800000 */
[----:B------:R3:W-:Y:S01]  /*4900*/  @!P2 STG.E.U8 desc[UR36][R4.64+0x78], R13 ;  /* 0x0000780d0400a986 */ /* 0x0007e2000c101124 */
[----:B------:R-:W-:Y:S05]  /*4910*/  @P1 BRA `(.L_x_162) ;  /* 0x00000000000c1947 */ /* 0x000fea0003800000 */
[----:B------:R-:W5:Y:S02]  /*4920*/  LDG.E.U8 R102, desc[UR36][R8.64+0x79] ;  /* 0x0000792408667981 */ /* 0x000f64000c1e1100 */
[----:B-----5:R-:W-:-:S05]  /*4930*/  PRMT R0, R102, 0x8880, RZ ;  /* 0x0000888066007816 */ /* 0x020fca00000000ff */
[----:B------:R-:W-:-:S07]  /*4940*/  IMAD R3, R0, R91, RZ ;  /* 0x0000005b00037224 */ /* 0x000fce00078e02ff */
.L_x_162:
[----:B------:R-:W-:Y:S05]  /*4950*/  BSYNC B1 ;  /* 0x0000000000017941 */ /* 0x000fea0003800000 */
.L_x_161:
[----:B------:R-:W-:Y:S01]  /*4960*/  @!P1 IMAD R85, R85, R90, R3 ;  /* 0x0000005a55559224 */ /* 0x000fe200078e0203 */
[----:B------:R-:W-:Y:S04]  /*4970*/  BSSY B1, `(.L_x_163) ;  /* 0x0000006000017945 */ /* 0x000fe80003800000 */
[----:B------:R0:W-:Y:S01]  /*4980*/  @!P1 STG.E.U8 desc[UR36][R4.64+0x79], R85 ;  /* 0x0000795504009986 */ /* 0x0001e2000c101124 */
[----:B------:R-:W-:Y:S05]  /*4990*/  @P5 BRA `(.L_x_164) ;  /* 0x00000000000c5947 */ /* 0x000fea0003800000 */
[----:B------:R-:W5:Y:S02]  /*49a0*/  LDG.E.U8 R102, desc[UR36][R10.64+0x78] ;  /* 0x000078240a667981 */ /* 0x000f64000c1e1100 */
[----:B-----5:R-:W-:-:S05]  /*49b0*/  PRMT R0, R102, 0x8880, RZ ;  /* 0x0000888066007816 */ /* 0x020fca00000000ff */
[----:B------:R-:W-:-:S07]  /*49c0*/  IMAD R3, R0, R91, RZ ;  /* 0x0000005b00037224 */ /* 0x000fce00078e02ff */
.L_x_164:
[----:B------:R-:W-:Y:S05]  /*49d0*/  BSYNC B1 ;  /* 0x0000000000017941 */ /* 0x000fea0003800000 */
.L_x_163:
[----:B0123--:R-:W-:Y:S01]  /*49e0*/  @!P5 IMAD R5, R86, R90, R3 ;  /* 0x0000005a5605d224 */ /* 0x00ffe200078e0203 */
[----:B------:R-:W-:Y:S01]  /*49f0*/  ISETP.LT.OR P0, PT, R19, 0x7a, !P0 ;  /* 0x0000007a1300780c */ /* 0x000fe20004701670 */
[----:B------:R-:W-:Y:S03]  /*4a00*/  BSSY B1, `(.L_x_165) ;  /* 0x0000006000017945 */ /* 0x000fe60003800000 */
[----:B------:R0:W-:Y:S09]  /*4a10*/  @!P5 STG.E.U8 desc[UR36][R6.64+0x78], R5 ;  /* 0x000078050600d986 */ /* 0x0001f2000c101124 */
[----:B------:R-:W-:Y:S05]  /*4a20*/  @P0 BRA `(.L_x_166) ;  /* 0x00000000000c0947 */ /* 0x000fea0003800000 */
[----:B------:R-:W2:Y:S02]  /*4a30*/  LDG.E.U8 R102, desc[UR36][R10.64+0x79] ;  /* 0x000079240a667981 */ /* 0x000ea4000c1e1100 */
[----:B--2---:R-:W-:-:S05]  /*4a40*/  PRMT R0, R102, 0x8880, RZ ;  /* 0x0000888066007816 */ /* 0x004fca00000000ff */
[----:B------:R-:W-:-:S07]  /*4a50*/  IMAD R3, R0, R91, RZ ;  /* 0x0000005b00037224 */ /* 0x000fce00078e02ff */
.L_x_166:
[----:B------:R-:W-:Y:S05]  /*4a60*/  BSYNC B1 ;  /* 0x0000000000017941 */ /* 0x000fea0003800000 */
.L_x_165:
[----:B------:R-:W-:Y:S01]  /*4a70*/  IMAD R3, R87, R90, R3 ;  /* 0x0000005a57037224 */ /* 0x000fe200078e0203 */
[----:B------:R-:W-:Y:S06]  /*4a80*/  @P0 BRA `(.L_x_167) ;  /* 0x0000000c00100947 */ /* 0x000fec0003800000 */
[----:B------:R1:W-:Y:S01]  /*4a90*/  STG.E.U8 desc[UR36][R6.64+0x79], R3 ;  /* 0x0000790306007986 */ /* 0x0003e2000c101124 */
[----:B------:R-:W-:Y:S05]  /*4aa0*/  BRA `(.L_x_167) ;  /* 0x0000000c00087947 */ /* 0x000fea0003800000 */
.L_x_38:
[C---:B------:R-:W-:Y:S02]  /*4ab0*/  ISETP.GE.AND P1, PT, R20.reuse, 0x1, PT ;  /* 0x000000011400780c */ /* 0x040fe40003f26270 */
[----:B------:R-:W-:Y:S02]  /*4ac0*/  ISETP.GE.AND P0, PT, R20, 0x9, PT ;  /* 0x000000091400780c */ /* 0x000fe40003f06270 */
[C---:B------:R-:W-:Y:S02]  /*4ad0*/  ISETP.LT.OR P4, PT, R19.reuse, 0x1, !P1 ;  /* 0x000000011300780c */ /* 0x040fe40004f81670 */
[C---:B------:R-:W-:Y:S02]  /*4ae0*/  ISETP.LT.OR P3, PT, R19.reuse, 0x2, !P1 ;  /* 0x000000021300780c */ /* 0x040fe40004f61670 */
[C---:B------:R-:W-:Y:S02]  /*4af0*/  ISETP.LT.OR P2, PT, R19.reuse, 0x1, !P0 ;  /* 0x000000011300780c */ /* 0x040fe40004741670 */
[----:B------:R-:W-:-:S07]  /*4b00*/  ISETP.LT.OR P5, PT, R19, 0x2, !P0 ;  /* 0x000000021300780c */ /* 0x000fce00047a1670 */
[-C--:B------:R-:W-:Y:S02]  /*4b10*/  @!P4 IMAD R3, R24, R90.reuse, RZ ;  /* 0x0000005a1803c224 */ /* 0x080fe400078e02ff */
[-C--:B------:R-:W-:Y:S02]  /*4b20*/  @!P3 IMAD R25, R25, R90.reuse, RZ ;  /* 0x0000005a1919b224 */ /* 0x080fe400078e02ff */
[-C--:B------:R-:W-:Y:S01]  /*4b30*/  @!P2 IMAD R9, R26, R90.reuse, RZ ;  /* 0x0000005a1a09a224 */ /* 0x080fe200078e02ff */
[----:B------:R0:W-:Y:S01]  /*4b40*/  @!P4 STG.E.U8 desc[UR36][R4.64], R3 ;  /* 0x000000030400c986 */ /* 0x0001e2000c101124 */
[----:B------:R-:W-:Y:S01]  /*4b50*/  ISETP.LT.OR P4, PT, R19, 0x9, !P1 ;  /* 0x000000091300780c */ /* 0x000fe20004f81670 */
[----:B------:R-:W-:Y:S02]  /*4b60*/  @!P5 IMAD R27, R27, R90, RZ ;  /* 0x0000005a1b1bd224 */ /* 0x000fe400078e02ff */
[----:B------:R-:W-:Y:S01]  /*4b70*/  @!P3 STG.E.U8 desc[UR36][R4.64+0x1], R25 ;  /* 0x000001190400b986 */ /* 0x000fe2000c101124 */
[----:B------:R-:W-:-:S03]  /*4b80*/  ISETP.LT.OR P3, PT, R19, 0xa, !P1 ;  /* 0x0000000a1300780c */ /* 0x000fc60004f61670 */
[----:B------:R1:W-:Y:S01]  /*4b90*/  @!P2 STG.E.U8 desc[UR36][R6.64], R9 ;  /* 0x000000090600a986 */ /* 0x0003e2000c101124 */
[----:B------:R-:W-:-:S03]  /*4ba0*/  ISETP.LT.OR P2, PT, R19, 0x9, !P0 ;  /* 0x000000091300780c */ /* 0x000fc60004741670 */
[----:B------:R-:W-:Y:S01]  /*4bb0*/  @!P5 STG.E.U8 desc[UR36][R6.64+0x1], R27 ;  /* 0x0000011b0600d986 */ /* 0x000fe2000c101124 */
[----:B------:R-:W-:Y:S01]  /*4bc0*/  ISETP.LT.OR P5, PT, R19, 0xa, !P0 ;  /* 0x0000000a1300780c */ /* 0x000fe200047a1670 */
[----:B------:R-:W-:-:S04]  /*4bd0*/  @!P4 IMAD R11, R28, R90, RZ ;  /* 0x0000005a1c0bc224 */ /* 0x000fc800078e02ff */
[-C--:B------:R-:W-:Y:S01]  /*4be0*/  @!P3 IMAD R29, R29, R90.reuse, RZ ;  /* 0x0000005a1d1db224 */ /* 0x080fe200078e02ff */
[----:B------:R-:W-:Y:S01]  /*4bf0*/  @!P4 STG.E.U8 desc[UR36][R4.64+0x8], R11 ;  /* 0x0000080b0400c986 */ /* 0x000fe2000c101124 */
[C---:B------:R-:W-:Y:S02]  /*4c00*/  ISETP.LT.OR P4, PT, R19.reuse, 0x11, !P1 ;  /* 0x000000111300780c */ /* 0x040fe40004f81670 */
[-C--:B0-----:R-:W-:Y:S01]  /*4c10*/  @!P2 IMAD R3, R30, R90.reuse, RZ ;  /* 0x0000005a1e03a224 */ /* 0x081fe200078e02ff */
[----:B------:R-:W-:Y:S01]  /*4c20*/  @!P3 STG.E.U8 desc[UR36][R4.64+0x9], R29 ;  /* 0x0000091d0400b986 */ /* 0x000fe2000c101124 */
[----:B------:R-:W-:Y:S02]  /*4c30*/  ISETP.LT.OR P3, PT, R19, 0x12, !P1 ;  /* 0x000000121300780c */ /* 0x000fe40004f61670 */
[----:B------:R-:W-:Y:S01]  /*4c40*/  @!P5 IMAD R31, R31, R90, RZ ;  /* 0x0000005a1f1fd224 */ /* 0x000fe200078e02ff */
[----:B------:R0:W-:Y:S01]  /*4c50*/  @!P2 STG.E.U8 desc[UR36][R6.64+0x8], R3 ;  /* 0x000008030600a986 */ /* 0x0001e2000c101124 */
[----:B------:R-:W-:-:S03]  /*4c60*/  ISETP.LT.OR P2, PT, R19, 0x11, !P0 ;  /* 0x000000111300780c */ /* 0x000fc60004741670 */
[----:B------:R-:W-:Y:S01]  /*4c70*/  @!P5 STG.E.U8 desc[UR36][R6.64+0x9], R31 ;  /* 0x0000091f0600d986 */ /* 0x000fe2000c101124 */
[----:B------:R-:W-:Y:S01]  /*4c80*/  ISETP.LT.OR P5, PT, R19, 0x12, !P0 ;  /* 0x000000121300780c */ /* 0x000fe200047a1670 */
[----:B-1----:R-:W-:-:S04]  /*4c90*/  @!P4 IMAD R9, R32, R90, RZ ;  /* 0x0000005a2009c224 */ /* 0x002fc800078e02ff */
        /* <DEDUP_REMOVED lines=109> */
[----:B------:R1:W-:Y:S01]  /*5370*/  @!P4 STG.E.U8 desc[UR36][R4.64+0x58], R11 ;  /* 0x0000580b0400c986 */ /* 0x0003e2000c101124 */
        /* <DEDUP_REMOVED lines=13> */
[-C--:B-1----:R-:W-:Y:S01]  /*5450*/  @!P2 IMAD R11, R74, R90.reuse, RZ ;  /* 0x0000005a4a0ba224 */ /* 0x082fe200078e02ff */
[----:B------:R-:W-:Y:S01]  /*5460*/  @!P3 STG.E.U8 desc[UR36][R4.64+0x61], R73 ;  /* 0x000061490400b986 */ /* 0x000fe2000c101124 */
[----:B------:R-:W-:Y:S02]  /*5470*/  ISETP.LT.OR P3, PT, R19, 0x6a, !P1 ;  /* 0x0000006a1300780c */ /* 0x000fe40004f61670 */
[----:B------:R-:W-:Y:S01]  /*5480*/  @!P5 IMAD R75, R75, R90, RZ ;  /* 0x0000005a4b4bd224 */ /* 0x000fe200078e02ff */
[----:B------:R1:W-:Y:S01]  /*5490*/  @!P2 STG.E.U8 desc[UR36][R6.64+0x60], R11 ;  /* 0x0000600b0600a986 */ /* 0x0003e2000c101124 */
[----:B------:R-:W-:-:S03]  /*54a0*/  ISETP.LT.OR P2, PT, R19, 0x69, !P0 ;  /* 0x000000691300780c */ /* 0x000fc60004741670 */
[----:B------:R-:W-:Y:S01]  /*54b0*/  @!P5 STG.E.U8 desc[UR36][R6.64+0x61], R75 ;  /* 0x0000614b0600d986 */ /* 0x000fe2000c101124 */
[----:B------:R-:W-:Y:S01]  /*54c0*/  ISETP.LT.OR P5, PT, R19, 0x6a, !P0 ;  /* 0x0000006a1300780c */ /* 0x000fe200047a1670 */
[----:B0-----:R-:W-:-:S04]  /*54d0*/  @!P4 IMAD R3, R76, R90, RZ ;  /* 0x0000005a4c03c224 */ /* 0x001fc800078e02ff */
[-C--:B------:R-:W-:Y:S01]  /*54e0*/  @!P3 IMAD R77, R77, R90.reuse, RZ ;  /* 0x0000005a4d4db224 */ /* 0x080fe200078e02ff */
[----:B------:R0:W-:Y:S01]  /*54f0*/  @!P4 STG.E.U8 desc[UR36][R4.64+0x68], R3 ;  /* 0x000068030400c986 */ /* 0x0001e2000c101124 */
[C---:B------:R-:W-:Y:S02]  /*5500*/  ISETP.LT.OR P4, PT, R19.reuse, 0x72, !P1 ;  /* 0x000000721300780c */ /* 0x040fe40004f81670 */
[-C--:B--2---:R-:W-:Y:S01]  /*5510*/  @!P2 IMAD R9, R78, R90.reuse, RZ ;  /* 0x0000005a4e09a224 */ /* 0x084fe200078e02ff */
[----:B------:R-:W-:Y:S01]  /*5520*/  @!P3 STG.E.U8 desc[UR36][R4.64+0x69], R77 ;  /* 0x0000694d0400b986 */ /* 0x000fe2000c101124 */
[----:B------:R-:W-:Y:S02]  /*5530*/  ISETP.LT.OR P3, PT, R19, 0x71, !P1 ;  /* 0x000000711300780c */ /* 0x000fe40004f61670 */
[----:B------:R-:W-:Y:S01]  /*5540*/  @!P5 IMAD R79, R79, R90, RZ ;  /* 0x0000005a4f4fd224 */ /* 0x000fe200078e02ff */
[----:B------:R-:W-:Y:S01]  /*5550*/  @!P2 STG.E.U8 desc[UR36][R6.64+0x68], R9 ;  /* 0x000068090600a986 */ /* 0x000fe2000c101124 */
[----:B------:R-:W-:-:S03]  /*5560*/  ISETP.LT.OR P2, PT, R19, 0x71, !P0 ;  /* 0x000000711300780c */ /* 0x000fc60004741670 */
[----:B------:R-:W-:Y:S01]  /*5570*/  @!P5 STG.E.U8 desc[UR36][R6.64+0x69], R79 ;  /* 0x0000694f0600d986 */ /* 0x000fe2000c101124 */
[----:B------:R-:W-:Y:S01]  /*5580*/  ISETP.LT.OR P5, PT, R19, 0x79, !P0 ;  /* 0x000000791300780c */ /* 0x000fe200047a1670 */
[----:B------:R-:W-:-:S04]  /*5590*/  @!P4 IMAD R81, R81, R90, RZ ;  /* 0x0000005a5151c224 */ /* 0x000fc800078e02ff */
[-C--:B-1----:R-:W-:Y:S01]  /*55a0*/  @!P3 IMAD R11, R80, R90.reuse, RZ ;  /* 0x0000005a500bb224 */ /* 0x082fe200078e02ff */
[----:B------:R-:W-:Y:S01]  /*55b0*/  @!P4 STG.E.U8 desc[UR36][R4.64+0x71], R81 ;  /* 0x000071510400c986 */ /* 0x000fe2000c101124 */
[C---:B------:R-:W-:Y:S02]  /*55c0*/  ISETP.LT.OR P4, PT, R19.reuse, 0x72, !P0 ;  /* 0x000000721300780c */ /* 0x040fe40004781670 */
[C---:B------:R-:W-:Y:S01]  /*55d0*/  ISETP.LT.OR P0, PT, R19.reuse, 0x7a, !P0 ;  /* 0x0000007a1300780c */ /* 0x040fe20004701670 */
[----:B------:R1:W-:Y:S01]  /*55e0*/  @!P3 STG.E.U8 desc[UR36][R4.64+0x70], R11 ;  /* 0x0000700b0400b986 */ /* 0x0003e2000c101124 */
[C---:B------:R-:W-:Y:S01]  /*55f0*/  ISETP.LT.OR P3, PT, R19.reuse, 0x79, !P1 ;  /* 0x000000791300780c */ /* 0x040fe20004f61670 */
[----:B0-----:R-:W-:Y:S01]  /*5600*/  @!P2 IMAD R3, R82, R90, RZ ;  /* 0x0000005a5203a224 */ /* 0x001fe200078e02ff */
[----:B------:R-:W-:-:S04]  /*5610*/  ISETP.LT.OR P1, PT, R19, 0x7a, !P1 ;  /* 0x0000007a1300780c */ /* 0x000fc80004f21670 */
[----:B------:R2:W-:Y:S03]  /*5620*/  @!P2 STG.E.U8 desc[UR36][R6.64+0x70], R3 ;  /* 0x000070030600a986 */ /* 0x0005e6000c101124 */
[-C--:B------:R-:W-:Y:S02]  /*5630*/  @!P4 IMAD R83, R83, R90.reuse, RZ ;  /* 0x0000005a5353c224 */ /* 0x080fe400078e02ff */
[-C--:B-1----:R-:W-:Y:S02]  /*5640*/  @!P5 IMAD R11, R86, R90.reuse, RZ ;  /* 0x0000005a560bd224 */ /* 0x082fe400078e02ff */
[-C--:B------:R-:W-:Y:S01]  /*5650*/  @!P3 IMAD R9, R84, R90.reuse, RZ ;  /* 0x0000005a5409b224 */ /* 0x080fe200078e02ff */
[----:B------:R2:W-:Y:S01]  /*5660*/  @!P4 STG.E.U8 desc[UR36][R6.64+0x71], R83 ;  /* 0x000071530600c986 */ /* 0x0005e2000c101124 */
[-C--:B------:R-:W-:Y:S02]  /*5670*/  @!P1 IMAD R85, R85, R90.reuse, RZ ;  /* 0x0000005a55559224 */ /* 0x080fe400078e02ff */
[----:B------:R-:W-:Y:S01]  /*5680*/  @!P0 IMAD R87, R87, R90, RZ ;  /* 0x0000005a57578224 */ /* 0x000fe200078e02ff */
[----:B------:R2:W-:Y:S04]  /*5690*/  @!P3 STG.E.U8 desc[UR36][R4.64+0x78], R9 ;  /* 0x000078090400b986 */ /* 0x0005e8000c101124 */
[----:B------:R2:W-:Y:S04]  /*56a0*/  @!P1 STG.E.U8 desc[UR36][R4.64+0x79], R85 ;  /* 0x0000795504009986 */ /* 0x0005e8000c101124 */
[----:B------:R2:W-:Y:S04]  /*56b0*/  @!P5 STG.E.U8 desc[UR36][R6.64+0x78], R11 ;  /* 0x0000780b0600d986 */ /* 0x0005e8000c101124 */
[----:B------:R2:W-:Y:S02]  /*56c0*/  @!P0 STG.E.U8 desc[UR36][R6.64+0x79], R87 ;  /* 0x0000795706008986 */ /* 0x0005e4000c101124 */
.L_x_167:
[----:B------:R-:W-:Y:S05]  /*56d0*/  BSYNC B0 ;  /* 0x0000000000007941 */ /* 0x000fea0003800000 */
.L_x_37:
[----:B0-2---:R-:W2:Y:S01]  /*56e0*/  LDL.64 R4, [R1] ;  /* 0x0000000001047983 */ /* 0x005ea20000100a00 */
[----:B------:R-:W-:Y:S01]  /*56f0*/  ULDC.64 UR4, c[0x0][0x650] ;  /* 0x0001940000047ab9 */ /* 0x000fe20000000a00 */
[----:B------:R-:W-:Y:S02]  /*5700*/  IMAD.U32 R0, RZ, RZ, UR44 ;  /* 0x0000002cff007e24 */ /* 0x000fe4000f8e00ff */
[----:B------:R-:W-:Y:S02]  /*5710*/  IMAD.MOV.U32 R22, RZ, RZ, -0x1 ;  /* 0xffffffffff167424 */ /* 0x000fe400078e00ff */
[----:B------:R0:W-:Y:S01]  /*5720*/  SYNCS.ARRIVE.TRANS64.A1T0 RZ, [R0+UR46], RZ ;  /* 0x000000ff00ff79a7 */ /* 0x0001e2000810002e */
[----:B------:R-:W-:Y:S02]  /*5730*/  IMAD.MOV.U32 R19, RZ, RZ, -0x1 ;  /* 0xffffffffff137424 */ /* 0x000fe400078e00ff */
[----:B------:R-:W-:Y:S01]  /*5740*/  IMAD.MOV.U32 R18, RZ, RZ, -0x1 ;  /* 0xffffffffff127424 */ /* 0x000fe200078e00ff */
[----:B0-----:R-:W-:-:S02]  /*5750*/  PRMT R0, RZ, 0x7610, R0 ;  /* 0x00007610ff007816 */ /* 0x001fc40000000000 */
[----:B--2---:R-:W-:-:S05]  /*5760*/  LEA R16, P0, R4, R16, 0x1 ;  /* 0x0000001004107211 */ /* 0x004fca00078008ff */
[----:B------:R-:W-:Y:S01]  /*5770*/  IMAD.X R17, R98, 0x1, R17, P0 ;  /* 0x0000000162117824 */ /* 0x000fe200000e0611 */
[----:B------:R-:W-:-:S04]  /*5780*/  ISETP.GE.U32.AND P0, PT, R16, UR4, PT ;  /* 0x0000000410007c0c */ /* 0x000fc8000bf06070 */
[----:B------:R-:W-:-:S13]  /*5790*/  ISETP.GE.U32.AND.EX P0, PT, R17, UR5, PT, P0 ;  /* 0x0000000511007c0c */ /* 0x000fda000bf06100 */
[----:B------:R-:W-:Y:S05]  /*57a0*/  @P0 BRA `(.L_x_168) ;  /* 0x00000004004c0947 */ /* 0x000fea0003800000 */
[----:B------:R-:W0:Y:S01]  /*57b0*/  LDC.64 R10, c[0x0][0x628] ;  /* 0x00018a00ff0a7b82 */ /* 0x000e220000000a00 */
[----:B------:R-:W2:Y:S01]  /*57c0*/  S2R R12, SR_CTAID.X ;  /* 0x00000000000c7919 */ /* 0x000ea20000002500 */
[----:B------:R-:W-:Y:S02]  /*57d0*/  IMAD.MOV.U32 R8, RZ, RZ, R16 ;  /* 0x000000ffff087224 */ /* 0x000fe400078e0010 */
[----:B------:R-:W-:Y:S01]  /*57e0*/  IMAD.MOV.U32 R9, RZ, RZ, R17 ;  /* 0x000000ffff097224 */ /* 0x000fe200078e0011 */
[----:B------:R-:W3:Y:S03]  /*57f0*/  S2R R19, SR_CTAID.Y ;  /* 0x0000000000137919 */ /* 0x000ee60000002600 */
[----:B------:R-:W1:Y:S08]  /*5800*/  LDC R0, c[0x0][0x630] ;  /* 0x00018c00ff007b82 */ /* 0x000e700000000800 */
[----:B------:R-:W1:Y:S01]  /*5810*/  LDC.64 R14, c[0x0][0x620] ;  /* 0x00018800ff0e7b82 */ /* 0x000e620000000a00 */
[----:B0-----:R-:W-:-:S04]  /*5820*/  ISETP.NE.U32.AND P0, PT, R10, RZ, PT ;  /* 0x000000ff0a00720c */ /* 0x001fc80003f05070 */
[----:B------:R-:W-:-:S13]  /*5830*/  ISETP.NE.AND.EX P0, PT, R11, RZ, PT, P0 ;  /* 0x000000ff0b00720c */ /* 0x000fda0003f05300 */
[----:B-123--:R-:W-:Y:S05]  /*5840*/  @!P0 BRA `(.L_x_169) ;  /* 0x0000000000288947 */ /* 0x00efea0003800000 */
[----:B------:R-:W0:Y:S02]  /*5850*/  LDC R3, c[0x0][0x634] ;  /* 0x00018d00ff037b82 */ /* 0x000e240000000800 */
[----:B0-----:R-:W-:-:S05]  /*5860*/  IADD3 R3, P0, R16, R3, RZ ;  /* 0x0000000310037210 */ /* 0x001fca0007f1e0ff */
[----:B------:R-:W-:-:S04]  /*5870*/  IMAD.X R13, RZ, RZ, R17, P0 ;  /* 0x000000ffff0d7224 */ /* 0x000fc800000e0611 */
[----:B------:R-:W-:-:S04]  /*5880*/  IMAD.WIDE.U32 R4, R13, R10, RZ ;  /* 0x0000000a0d047225 */ /* 0x000fc800078e00ff */
[----:B----4-:R-:W-:-:S04]  /*5890*/  IMAD.WIDE.U32 R6, P0, R3, R11, R4 ;  /* 0x0000000b03067225 */ /* 0x010fc80007800004 */
[----:B------:R-:W-:-:S04]  /*58a0*/  IMAD.WIDE.U32 R4, R3, R10, RZ ;  /* 0x0000000a03047225 */ /* 0x000fc800078e00ff */
[----:B------:R-:W-:Y:S01]  /*58b0*/  IMAD.X R9, RZ, RZ, RZ, P0 ;  /* 0x000000ffff097224 */ /* 0x000fe200000e06ff */
[----:B------:R-:W-:Y:S01]  /*58c0*/  IADD3 RZ, P0, R5, R6, RZ ;  /* 0x0000000605ff7210 */ /* 0x000fe20007f1e0ff */
[----:B------:R-:W-:-:S04]  /*58d0*/  IMAD.MOV.U32 R8, RZ, RZ, R7 ;  /* 0x000000ffff087224 */ /* 0x000fc800078e0007 */
[----:B------:R-:W-:-:S08]  /*58e0*/  IMAD.WIDE.U32.X R8, R13, R11, R8, P0 ;  /* 0x0000000b0d087225 */ /* 0x000fd000000e0408 */
.L_x_169:
[-CC-:B------:R-:W-:Y:S01]  /*58f0*/  SHF.R.U64 R18, R8, R0.reuse, R9.reuse ;  /* 0x0000000008127219 */ /* 0x180fe20000001209 */
[----:B------:R-:W0:Y:S01]  /*5900*/  LDC.64 R24, c[0x0][0x640] ;  /* 0x00019000ff187b82 */ /* 0x000e220000000a00 */
[----:B------:R-:W-:Y:S01]  /*5910*/  SHF.R.U32.HI R0, RZ, R0, R9 ;  /* 0x00000000ff007219 */ /* 0x000fe20000011609 */
[----:B------:R-:W-:Y:S01]  /*5920*/  ULDC UR4, c[0x0][0x150] ;  /* 0x0000540000047ab9 */ /* 0x000fe20000000800 */
[----:B------:R-:W-:Y:S02]  /*5930*/  IADD3 R3, P0, RZ, -R18, RZ ;  /* 0x80000012ff037210 */ /* 0x000fe40007f1e0ff */
[----:B----4-:R-:W-:-:S03]  /*5940*/  I2FP.F32.U32 R7, R12 ;  /* 0x0000000c00077245 */ /* 0x010fc60000201000 */
[----:B------:R-:W1:Y:S01]  /*5950*/  LDC R6, c[0x0][0x618] ;  /* 0x00018600ff067b82 */ /* 0x000e620000000800 */
[----:B------:R-:W-:Y:S02]  /*5960*/  IMAD.X R5, RZ, RZ, ~R0, P0 ;  /* 0x000000ffff057224 */ /* 0x000fe400000e0e00 */
[----:B------:R-:W-:Y:S01]  /*5970*/  FMUL R7, R7, UR4 ;  /* 0x0000000407077c20 */ /* 0x000fe20008400000 */
[----:B------:R-:W-:Y:S01]  /*5980*/  ULDC UR4, c[0x0][0x154] ;  /* 0x0000550000047ab9 */ /* 0x000fe20000000800 */
[-C--:B------:R-:W-:Y:S02]  /*5990*/  IMAD R0, R5, R14.reuse, RZ ;  /* 0x0000000e05007224 */ /* 0x080fe400078e02ff */
[C---:B------:R-:W-:Y:S01]  /*59a0*/  IMAD.WIDE.U32 R4, R3.reuse, R14, R16 ;  /* 0x0000000e03047225 */ /* 0x040fe200078e0010 */
[----:B------:R-:W2:Y:S01]  /*59b0*/  LDC R8, c[0x0][0x608] ;  /* 0x00018200ff087b82 */ /* 0x000ea20000000800 */
[----:B------:R-:W3:Y:S02]  /*59c0*/  F2I.U32.TRUNC.NTZ R7, R7 ;  /* 0x0000000700077305 */ /* 0x000ee4000020f000 */
[----:B------:R-:W-:Y:S01]  /*59d0*/  IMAD R3, R3, R15, R0 ;  /* 0x0000000f03037224 */ /* 0x000fe200078e0200 */
[----:B------:R-:W-:-:S03]  /*59e0*/  I2FP.F32.U32 R0, R19 ;  /* 0x0000001300007245 */ /* 0x000fc60000201000 */
[----:B------:R-:W-:Y:S01]  /*59f0*/  IMAD.IADD R3, R5, 0x1, R3 ;  /* 0x0000000105037824 */ /* 0x000fe200078e0203 */
[----:B------:R-:W4:Y:S01]  /*5a00*/  LDC R11, c[0x0][0x658] ;  /* 0x00019600ff0b7b82 */ /* 0x000f220000000800 */
[----:B0-----:R-:W-:-:S04]  /*5a10*/  ISETP.NE.U32.AND P0, PT, R24, RZ, PT ;  /* 0x000000ff1800720c */ /* 0x001fc80003f05070 */
[----:B------:R-:W-:-:S03]  /*5a20*/  ISETP.NE.AND.EX P0, PT, R25, RZ, PT, P0 ;  /* 0x000000ff1900720c */ /* 0x000fc60003f05300 */
[----:B------:R-:W0:Y:S01]  /*5a30*/  LDC R9, c[0x0][0x144] ;  /* 0x00005100ff097b82 */ /* 0x000e220000000800 */
[-C--:B-1----:R-:W-:Y:S01]  /*5a40*/  SHF.R.U64 R10, R4, R6.reuse, R3 ;  /* 0x00000006040a7219 */ /* 0x082fe20000001203 */
[----:B---3--:R-:W-:Y:S01]  /*5a50*/  IMAD.MOV R7, RZ, RZ, -R7 ;  /* 0x000000ffff077224 */ /* 0x008fe200078e0a07 */
[----:B------:R-:W-:Y:S01]  /*5a60*/  SHF.R.U32.HI R3, RZ, R6, R3 ;  /* 0x00000006ff037219 */ /* 0x000fe20000011603 */
[----:B------:R-:W-:-:S04]  /*5a70*/  FMUL R6, R0, UR4 ;  /* 0x0000000400067c20 */ /* 0x000fc80008400000 */
[----:B------:R-:W1:Y:S01]  /*5a80*/  LDC R20, c[0x0][0x148] ;  /* 0x00005200ff147b82 */ /* 0x000e620000000800 */
[----:B------:R3:W0:Y:S01]  /*5a90*/  F2I.U32.TRUNC.NTZ R14, R6 ;  /* 0x00000006000e7305 */ /* 0x000622000020f000 */
[-CC-:B--2---:R-:W-:Y:S02]  /*5aa0*/  SHF.R.U64 R13, R10, R8.reuse, R3.reuse ;  /* 0x000000080a0d7219 */ /* 0x184fe40000001203 */
[----:B------:R-:W-:-:S04]  /*5ab0*/  SHF.R.U32.HI R0, RZ, R8, R3 ;  /* 0x00000008ff007219 */ /* 0x000fc80000011603 */
[----:B------:R-:W2:Y:S01]  /*5ac0*/  LDC R21, c[0x0][0x648] ;  /* 0x00019200ff157b82 */ /* 0x000ea20000000800 */
[-CC-:B----4-:R-:W-:Y:S02]  /*5ad0*/  SHF.R.U64 R15, R13, R11.reuse, R0.reuse ;  /* 0x0000000b0d0f7219 */ /* 0x190fe40000001200 */
[----:B------:R-:W-:-:S03]  /*5ae0*/  SHF.R.U32.HI R5, RZ, R11, R0 ;  /* 0x0000000bff057219 */ /* 0x000fc60000011600 */
[----:B------:R-:W-:Y:S02]  /*5af0*/  IMAD.MOV.U32 R4, RZ, RZ, R15 ;  /* 0x000000ffff047224 */ /* 0x000fe400078e000f */
[----:B------:R-:W4:Y:S01]  /*5b00*/  LDC R26, c[0x0][0x638] ;  /* 0x00018e00ff1a7b82 */ /* 0x000f220000000800 */
[----:B0-----:R-:W-:-:S07]  /*5b10*/  IMAD R22, R9, R7, R12 ;  /* 0x0000000709167224 */ /* 0x001fce00078e020c */
[----:B------:R-:W0:Y:S08]  /*5b20*/  LDC R27, c[0x0][0x610] ;  /* 0x00018400ff1b7b82 */ /* 0x000e300000000800 */
[----:B------:R-:W0:Y:S01]  /*5b30*/  LDC R28, c[0x0][0x600] ;  /* 0x00018000ff1c7b82 */ /* 0x000e220000000800 */
[----:B-123--:R-:W-:Y:S05]  /*5b40*/  @!P0 BRA `(.L_x_170) ;  /* 0x0000000000288947 */ /* 0x00efea0003800000 */
[----:B------:R-:W1:Y:S02]  /*5b50*/  LDC R0, c[0x0][0x64c] ;  /* 0x00019300ff007b82 */ /* 0x000e640000000800 */
[----:B-1----:R-:W-:-:S05]  /*5b60*/  IADD3 R3, P0, R15, R0, RZ ;  /* 0x000000000f037210 */ /* 0x002fca0007f1e0ff */
        /* <DEDUP_REMOVED lines=8> */
.L_x_170:
[----:B------:R-:W-:Y:S01]  /*5bf0*/  ISETP.NE.AND P0, PT, R2, 0x1, PT ;  /* 0x000000010200780c */ /* 0x000fe20003f05270 */
[----:B------:R-:W-:Y:S01]  /*5c00*/  IMAD.MOV R14, RZ, RZ, -R14 ;  /* 0x000000ffff0e7224 */ /* 0x000fe200078e0a0e */
[----:B------:R-:W-:Y:S02]  /*5c10*/  SHF.R.U64 R0, R4, R21, R5 ;  /* 0x0000001504007219 */ /* 0x000fe40000001205 */
[----:B------:R-:W-:Y:S02]  /*5c20*/  LOP3.LUT R3, R13, R100, RZ, 0xc0, !PT ;  /* 0x000000640d037212 */ /* 0x000fe400078ec0ff */
[----:B------:R-:W-:Y:S01]  /*5c30*/  LOP3.LUT R5, R10, R99, RZ, 0xc0, !PT ;  /* 0x000000630a057212 */ /* 0x000fe200078ec0ff */
[----:B------:R-:W-:Y:S02]  /*5c40*/  IMAD.MOV R4, RZ, RZ, -R0 ;  /* 0x000000ffff047224 */ /* 0x000fe400078e0a00 */
[----:B------:R-:W-:Y:S02]  /*5c50*/  IMAD R3, R96, R0, R3 ;  /* 0x0000000060037224 */ /* 0x000fe400078e0203 */
[----:B----4-:R-:W-:-:S02]  /*5c60*/  IMAD R0, R4, R26, R15 ;  /* 0x0000001a04007224 */ /* 0x010fc400078e020f */
[----:B------:R-:W-:Y:S02]  /*5c70*/  @P0 IMAD R22, R20, R14, R19 ;  /* 0x0000000e14160224 */ /* 0x000fe400078e0213 */
[----:B------:R-:W-:Y:S02]  /*5c80*/  IMAD.MOV.U32 R4, RZ, RZ, 0x1 ;  /* 0x00000001ff047424 */ /* 0x000fe400078e00ff */
[----:B0-----:R-:W-:Y:S02]  /*5c90*/  IMAD R22, R3, R27, R22 ;  /* 0x0000001b03167224 */ /* 0x001fe400078e0216 */
[----:B------:R-:W-:Y:S01]  /*5ca0*/  IMAD R3, R0, R28, R5 ;  /* 0x0000001c00037224 */ /* 0x000fe200078e0205 */
[----:B------:R-:W-:-:S04]  /*5cb0*/  PRMT R0, R4, 0x7610, R0 ;  /* 0x0000761004007816 */ /* 0x000fc80000000000 */
[----:B------:R-:W-:Y:S02]  /*5cc0*/  SEL R19, R3, R22, !P0 ;  /* 0x0000001603137207 */ /* 0x000fe40004000000 */
[----:B------:R-:W-:-:S07]  /*5cd0*/  SEL R22, R22, R3, !P0 ;  /* 0x0000000316167207 */ /* 0x000fce0004000000 */
.L_x_168:
[----:B------:R-:W-:Y:S01]  /*5ce0*/  LOP3.LUT P0, RZ, R0, 0xff, RZ, 0xc0, !PT ;  /* 0x000000ff00ff7812 */ /* 0x000fe2000780c0ff */
[----:B------:R-:W-:Y:S01]  /*5cf0*/  UIMAD.WIDE.U32 UR4, UR38, 0x38e38e39, URZ ;  /* 0x38e38e39260478a5 */ /* 0x000fe2000f8e003f */
[----:B------:R-:W-:-:S03]  /*5d00*/  LOP3.LUT R103, R103, 0x1, RZ, 0x3c, !PT ;  /* 0x0000000167677812 */ /* 0x000fc600078e3cff */
[----:B------:R-:W-:-:S04]  /*5d10*/  USHF.R.U32.HI UR4, URZ, 0x1, UR5 ;  /* 0x000000013f047899 */ /* 0x000fc80008011605 */
[----:B------:R-:W-:-:S04]  /*5d20*/  UIMAD UR38, UR4, -0x9, UR38 ;  /* 0xfffffff7042678a4 */ /* 0x000fc8000f8e0226 */
[----:B------:R-:W-:Y:S08]  /*5d30*/  @P0 BRA `(.L_x_171) ;  /* 0xffffffb800b00947 */ /* 0x000ff0000383ffff */
[----:B------:R-:W-:Y:S05]  /*5d40*/  EXIT ;  /* 0x000000000000794d */ /* 0x000fea0003800000 */
.L_x_18:
[----:B------:R-:W-:-:S08]  /*5d50*/  ISETP.NE.AND P0, PT, R14, RZ, PT ;  /* 0x000000ff0e00720c */ /* 0x000fd00003f05270 */
[----:B0-----:R-:W0:-:S00]  /*5d60*/  USETMAXREG.DEALLOC.CTAPOOL 0x28 ;  /* 0x00000028000079c8 */ /* 0x001e0000080e0500 */
[----:B------:R-:W-:Y:S05]  /*5d70*/  @P0 EXIT ;  /* 0x000000000000094d */ /* 0x000fea0003800000 */
[----:B0-----:R-:W-:Y:S01]  /*5d80*/  LOP3.LUT P0, RZ, R8, 0xff, RZ, 0xc0, !PT ;  /* 0x000000ff08ff7812 */ /* 0x001fe2000780c0ff */
[----:B------:R-:W-:Y:S02]  /*5d90*/  IMAD.MOV.U32 R3, RZ, RZ, 0x1 ;  /* 0x00000001ff037424 */ /* 0x000fe400078e00ff */
[----:B------:R-:W-:-:S10]  /*5da0*/  IMAD.MOV.U32 R8, RZ, RZ, RZ ;  /* 0x000000ffff087224 */ /* 0x000fd400078e00ff */
[----:B------:R-:W-:Y:S05]  /*5db0*/  @!P0 BRA `(.L_x_172) ;  /* 0x0000000c00648947 */ /* 0x000fea0003800000 */
[----:B------:R-:W0:Y:S01]  /*5dc0*/  S2UR UR9, SR_CgaCtaId ;  /* 0x00000000000979c3 */ /* 0x000e220000008800 */
[----:B------:R-:W-:Y:S01]  /*5dd0*/  ULDC UR5, c[0x0][0x658] ;  /* 0x0001960000057ab9 */ /* 0x000fe20000000800 */
[----:B------:R-:W-:Y:S01]  /*5de0*/  UMOV UR10, 0xffffffff ;  /* 0xffffffff000a7882 */ /* 0x000fe20000000000 */
[----:B------:R-:W-:Y:S01]  /*5df0*/  UMOV UR11, 0x1 ;  /* 0x00000001000b7882 */ /* 0x000fe20000000000 */
[----:B------:R-:W-:Y:S01]  /*5e00*/  USHF.L.U32 UR10, UR10, UR5, URZ ;  /* 0x000000050a0a7299 */ /* 0x000fe2000800063f */
[----:B------:R-:W-:Y:S01]  /*5e10*/  LOP3.LUT P0, RZ, R5, 0x1f, RZ, 0xc0, !PT ;  /* 0x0000001f05ff7812 */ /* 0x000fe2000780c0ff */
[----:B------:R-:W-:Y:S01]  /*5e20*/  BSSY B0, `(.L_x_172) ;  /* 0x00000d2000007945 */ /* 0x000fe20003800000 */
[C---:B------:R-:W-:Y:S01]  /*5e30*/  ISETP.NE.AND P2, PT, R4.reuse, RZ, PT ;  /* 0x000000ff0400720c */ /* 0x040fe20003f45270 */
[----:B------:R-:W-:Y:S01]  /*5e40*/  IMAD.MOV.U32 R10, RZ, RZ, 0x1 ;  /* 0x00000001ff0a7424 */ /* 0x000fe200078e00ff */
[----:B------:R-:W-:Y:S01]  /*5e50*/  ISETP.NE.OR P0, PT, R4, RZ, !P0 ;  /* 0x000000ff0400720c */ /* 0x000fe20004705670 */
[----:B------:R-:W-:Y:S01]  /*5e60*/  IMAD.MOV.U32 R3, RZ, RZ, 0x1 ;  /* 0x00000001ff037424 */ /* 0x000fe200078e00ff */
[----:B------:R-:W-:Y:S01]  /*5e70*/  LOP3.LUT R9, R23, 0x2, RZ, 0xfc, !PT ;  /* 0x0000000217097812 */ /* 0x000fe200078efcff */
[----:B------:R-:W-:Y:S01]  /*5e80*/  IMAD.MOV.U32 R8, RZ, RZ, RZ ;  /* 0x000000ffff087224 */ /* 0x000fe200078e00ff */
[----:B------:R-:W-:Y:S01]  /*5e90*/  ULDC UR4, c[0x0][0x600] ;  /* 0x0001800000047ab9 */ /* 0x000fe20000000800 */
[----:B------:R-:W-:Y:S01]  /*5ea0*/  UMOV UR18, 0x5 ;  /* 0x0000000500127882 */ /* 0x000fe20000000000 */
[----:B------:R-:W-:-:S02]  /*5eb0*/  UIADD3 UR26, UR40, 0x1, URZ ;  /* 0x00000001281a7890 */ /* 0x000fc4000fffe03f */
[----:B------:R-:W-:Y:S02]  /*5ec0*/  UIADD3 UR4, UR4, -0x1, URZ ;  /* 0xffffffff04047890 */ /* 0x000fe4000fffe03f */
[----:B------:R-:W-:Y:S01]  /*5ed0*/  USHF.L.U32 UR5, UR11, UR5, URZ ;  /* 0x000000050b057299 */ /* 0x000fe2000800063f */
[----:B------:R-:W-:Y:S01]  /*5ee0*/  ULDC.64 UR24, c[0x0][0x198] ;  /* 0x0000660000187ab9 */ /* 0x000fe20000000a00 */
[----:B0-----:R-:W-:Y:S02]  /*5ef0*/  ULOP3.LUT UR8, UR9, 0x1, URZ, 0xc0, !UPT ;  /* 0x0000000109087892 */ /* 0x001fe4000f8ec03f */
[----:B------:R-:W-:Y:S02]  /*5f00*/  USHF.L.U32 UR7, UR9, 0xd, URZ ;  /* 0x0000000d09077899 */ /* 0x000fe4000800063f */
[----:B------:R-:W-:Y:S02]  /*5f10*/  USHF.R.U32.HI UR27, URZ, 0x1, UR9 ;  /* 0x000000013f1b7899 */ /* 0x000fe40008011609 */
[----:B------:R-:W-:-:S02]  /*5f20*/  USHF.L.U32 UR6, UR9, 0x6, URZ ;  /* 0x0000000609067899 */ /* 0x000fc4000800063f */
[----:B------:R-:W-:Y:S02]  /*5f30*/  ULOP3.LUT UR9, UR9, 0xfffffffe, URZ, 0xc0, !UPT ;  /* 0xfffffffe09097892 */ /* 0x000fe4000f8ec03f */
[----:B------:R-:W-:Y:S02]  /*5f40*/  UISETP.GT.U32.AND UP0, UPT, UR8, 0xffff, UPT ;  /* 0x0000ffff0800788c */ /* 0x000fe4000bf04070 */
[----:B------:R-:W-:Y:S02]  /*5f50*/  ULOP3.LUT UR13, UR7, 0x2000, URZ, 0xc0, !UPT ;  /* 0x00002000070d7892 */ /* 0x000fe4000f8ec03f */
[----:B------:R-:W-:Y:S02]  /*5f60*/  ULOP3.LUT UR7, URZ, UR10, URZ, 0x33, !UPT ;  /* 0x0000000a3f077292 */ /* 0x000fe4000f8e333f */
[----:B------:R-:W-:Y:S02]  /*5f70*/  USHF.L.U32 UR10, UR11, UR9, URZ ;  /* 0x000000090b0a7299 */ /* 0x000fe4000800063f */
[----:B------:R-:W-:-:S02]  /*5f80*/  ULOP3.LUT UR9, UR9, 0x1, URZ, 0xfc, !UPT ;  /* 0x0000000109097892 */ /* 0x000fc4000f8efc3f */
[----:B------:R-:W-:Y:S02]  /*5f90*/  USEL UR8, UR8, 0xffff, !UP0 ;  /* 0x0000ffff08087887 */ /* 0x000fe4000c000000 */
[----:B------:R-:W-:Y:S02]  /*5fa0*/  USHF.L.U32 UR9, UR11, UR9, URZ ;  /* 0x000000090b097299 */ /* 0x000fe4000800063f */
[----:B------:R-:W-:Y:S02]  /*5fb0*/  ULOP3.LUT UR8, UR8, 0xffff, URZ, 0xc0, !UPT ;  /* 0x0000ffff08087892 */ /* 0x000fe4000f8ec03f */
[----:B------:R-:W-:Y:S02]  /*5fc0*/  ULEA UR28, UR27, 0x180, 0xc ;  /* 0x000001801b1c7891 */ /* 0x000fe4000f8e603f */
[----:B------:R-:W-:Y:S02]  /*5fd0*/  ULOP3.LUT UR6, UR6, 0x40, URZ, 0xc0, !UPT ;  /* 0x0000004006067892 */ /* 0x000fe4000f8ec03f */
[----:B------:R-:W-:-:S02]  /*5fe0*/  UIADD3 UR13, UR13, 0x12180, URZ ;  /* 0x000121800d0d7890 */ /* 0x000fc4000fffe03f */
[----:B------:R-:W-:Y:S02]  /*5ff0*/  ULOP3.LUT UR19, UR10, UR9, URZ, 0xfc, !UPT ;  /* 0x000000090a137292 */ /* 0x000fe4000f8efc3f */
[----:B------:R-:W-:-:S12]  /*6000*/  USHF.L.U32 UR18, UR18, UR8, URZ ;  /* 0x0000000812127299 */ /* 0x000fd8000800063f */
.L_x_184:
[----:B------:R-:W-:-:S03]  /*6010*/  UMOV UR8, 0xffffffff ;  /* 0xffffffff00087882 */ /* 0x000fc60000000000 */
[----:B------:R-:W-:Y:S05]  /*6020*/  BRA.DIV UR8, `(.L_x_173) ;  /* 0x0000001208987947 */ /* 0x000fea000b800000 */
[----:B------:R-:W-:-:S13]  /*6030*/  ELECT P6, URZ, PT ;  /* 0x00000000003f782f */ /* 0x000fda00038c0000 */
.L_x_202:
[----:B------:R-:W0:Y:S01]  /*6040*/  LDC R4, c[0x0][0x28c] ;  /* 0x0000a300ff047b82 */ /* 0x000e220000000800 */
[----:B------:R-:W-:Y:S01]  /*6050*/  BSSY B1, `(.L_x_174) ;  /* 0x000003a000017945 */ /* 0x000fe20003800000 */
[----:B0-----:R-:W-:-:S13]  /*6060*/  ISETP.LT.OR P6, PT, R4, 0x1, !P6 ;  /* 0x000000010400780c */ /* 0x001fda00077c1670 */
[----:B------:R-:W-:Y:S05]  /*6070*/  @P6 BRA `(.L_x_175) ;  /* 0x0000000000dc6947 */ /* 0x000fea0003800000 */
[----:B------:R-:W-:Y:S01]  /*6080*/  LEA R22, R22, UR27, 0x1 ;  /* 0x0000001b16167c11 */ /* 0x000fe2000f8e08ff */
[----:B------:R-:W-:Y:S01]  /*6090*/  IMAD.MOV.U32 R13, RZ, RZ, RZ ;  /* 0x000000ffff0d7224 */ /* 0x000fe200078e00ff */
[----:B------:R-:W-:Y:S01]  /*60a0*/  LEA R19, R19, UR6, 0x7 ;  /* 0x0000000613137c11 */ /* 0x000fe2000f8e38ff */
[----:B------:R-:W-:Y:S02]  /*60b0*/  IMAD.U32 R14, RZ, RZ, UR26 ;  /* 0x0000001aff0e7e24 */ /* 0x000fe4000f8e00ff */
[----:B------:R-:W-:Y:S02]  /*60c0*/  IMAD.MOV.U32 R4, RZ, RZ, R3 ;  /* 0x000000ffff047224 */ /* 0x000fe400078e0003 */
[----:B------:R-:W-:Y:S02]  /*60d0*/  IMAD.MOV.U32 R5, RZ, RZ, R8 ;  /* 0x000000ffff057224 */ /* 0x000fe400078e0008 */
[----:B------:R-:W-:-:S07]  /*60e0*/  IMAD.SHL.U32 R22, R22, 0x20, RZ ;  /* 0x0000002016167824 */ /* 0x000fce00078e00ff */
.L_x_179:
[----:B------:R-:W0:Y:S01]  /*60f0*/  S2R R7, SR_CgaCtaId ;  /* 0x0000000000077919 */ /* 0x000e220000008800 */
[----:B------:R-:W-:-:S04]  /*6100*/  MOV R6, 0x400 ;  /* 0x0000040000067802 */ /* 0x000fc80000000f00 */
[----:B0-----:R-:W-:Y:S02]  /*6110*/  LEA R12, R7, R6, 0x18 ;  /* 0x00000006070c7211 */ /* 0x001fe400078ec0ff */
[----:B------:R-:W-:Y:S01]  /*6120*/  SHF.L.U32 R6, R4, 0x1f, RZ ;  /* 0x0000001f04067819 */ /* 0x000fe200000006ff */
[----:B------:R-:W0:Y:S02]  /*6130*/  @!P2 LDC R7, c[0x0][0x500] ;  /* 0x00014000ff07ab82 */ /* 0x000e240000000800 */
[----:B------:R-:W-:-:S04]  /*6140*/  IMAD R11, R5, 0x8, R12 ;  /* 0x00000008050b7824 */ /* 0x000fc800078e020c */
[----:B------:R-:W1:Y:S02]  /*6150*/  SYNCS.PHASECHK.TRANS64.TRYWAIT P1, [R11+URZ+0x48], R6 ;  /* 0x000048060b0075a7 */ /* 0x000e64000802017f */
[----:B-1----:R-:W-:Y:S05]  /*6160*/  @!P1 BRA `(.L_x_176) ;  /* 0x0000001000689947 */ /* 0x002fea0003800000 */
.L_x_203:
[----:B-1----:R-:W-:Y:S01]  /*6170*/  PRMT R6, R9, 0x9910, RZ ;  /* 0x0000991009067816 */ /* 0x002fe200000000ff */
[----:B0-----:R0:W-:Y:S03]  /*6180*/  @!P2 SYNCS.ARRIVE.TRANS64 RZ, [R11+URZ], R7 ;  /* 0x000000070bffa9a7 */ /* 0x0011e6000800003f */
[----:B------:R-:W-:-:S13]  /*6190*/  ISETP.NE.AND P1, PT, R6, 0x2, PT ;  /* 0x000000020600780c */ /* 0x000fda0003f25270 */
[----:B0-----:R-:W-:Y:S05]  /*61a0*/  @P1 BRA `(.L_x_177) ;  /* 0x0000000000041947 */ /* 0x001fea0003800000 */
[----:B------:R-:W-:Y:S01]  /*61b0*/  BPT.TRAP 0x1 ;  /* 0x000000040000795c */ /* 0x000fe20000300000 */
.L_x_177:
[----:B------:R-:W-:Y:S05]  /*61c0*/  @P0 BRA `(.L_x_178) ;  /* 0x0000000000040947 */ /* 0x000fea0003800000 */
[----:B------:R-:W-:Y:S01]  /*61d0*/  BPT.TRAP 0x1 ;  /* 0x000000040000795c */ /* 0x000fe20000300000 */
.L_x_178:
[----:B------:R-:W-:Y:S01]  /*61e0*/  R2UR UR11, R5 ;  /* 0x00000000050b72ca */ /* 0x000fe200000e0000 */
[----:B------:R-:W-:Y:S01]  /*61f0*/  VIADD R14, R14, 0xffffffff ;  /* 0xffffffff0e0e7836 */ /* 0x000fe20000000000 */
[----:B------:R-:W-:Y:S01]  /*6200*/  R2UR UR21, R12 ;  /* 0x000000000c1572ca */ /* 0x000fe200000e0000 */
[----:B------:R-:W-:Y:S01]  /*6210*/  UIADD3 UR14, UP0, UR24, 0xf0, URZ ;  /* 0x000000f0180e7890 */ /* 0x000fe2000ff1e03f */
[----:B------:R-:W-:Y:S01]  /*6220*/  R2UR UR22, R22 ;  /* 0x00000000161672ca */ /* 0x000fe200000e0000 */
[----:B------:R-:W-:Y:S01]  /*6230*/  UIADD3 UR30, UP1, UR24, 0x1f0, URZ ;  /* 0x000001f0181e7890 */ /* 0x000fe2000ff3e03f */
[----:B------:R-:W-:Y:S01]  /*6240*/  R2UR UR9, R11 ;  /* 0x000000000b0972ca */ /* 0x000fe200000e0000 */
[----:B------:R-:W-:Y:S01]  /*6250*/  UIADD3.X UR15, URZ, UR25, URZ, UP0, !UPT ;  /* 0x000000193f0f7290 */ /* 0x000fe200087fe43f */
[----:B------:R-:W-:Y:S01]  /*6260*/  R2UR UR10, R13 ;  /* 0x000000000d0a72ca */ /* 0x000fe200000e0000 */
[----:B------:R-:W-:Y:S01]  /*6270*/  UPRMT UR20, URZ, 0x5410, UR18 ;  /* 0x000054103f147896 */ /* 0x000fe20008000012 */
[----:B------:R-:W-:Y:S01]  /*6280*/  R2UR UR12, R18 ;  /* 0x00000000120c72ca */ /* 0x000fe200000e0000 */
[----:B------:R-:W-:Y:S01]  /*6290*/  VIADD R5, R5, 0x1 ;  /* 0x0000000105057836 */ /* 0x000fe20000000000 */
[----:B------:R-:W-:Y:S01]  /*62a0*/  R2UR UR23, R19 ;  /* 0x00000000131772ca */ /* 0x000fe200000e0000 */
[----:B------:R-:W-:Y:S01]  /*62b0*/  ULEA UR8, UR11, UR28, 0xd ;  /* 0x0000001c0b087291 */ /* 0x000fe2000f8e683f */
[----:B------:R-:W-:Y:S01]  /*62c0*/  ISETP.GT.AND P3, PT, R14, 0x1, PT ;  /* 0x000000010e00780c */ /* 0x000fe20003f64270 */
[----:B------:R-:W-:Y:S01]  /*62d0*/  ULEA UR11, UR11, UR13, 0xe ;  /* 0x0000000d0b0b7291 */ /* 0x000fe2000f8e703f */
[----:B------:R-:W-:Y:S01]  /*62e0*/  ISETP.NE.AND P1, PT, R5, 0x9, PT ;  /* 0x000000090500780c */ /* 0x000fe20003f25270 */
[----:B------:R-:W-:Y:S01]  /*62f0*/  UIADD3 UR8, UR21, UR8, URZ ;  /* 0x0000000815087290 */ /* 0x000fe2000fffe03f */
[----:B------:R-:W-:Y:S01]  /*6300*/  VIADD R13, R13, 0x80 ;  /* 0x000000800d0d7836 */ /* 0x000fe20000000000 */
[----:B------:R-:W-:Y:S01]  /*6310*/  UIADD3 UR21, UR21, UR11, URZ ;  /* 0x0000000b15157290 */ /* 0x000fe2000fffe03f */
[----:B------:R-:W-:Y:S01]  /*6320*/  SEL R7, RZ, 0x1, P1 ;  /* 0x00000001ff077807 */ /* 0x000fe20000800000 */
[----:B------:R-:W-:Y:S01]  /*6330*/  UPRMT UR29, URZ, 0x5410, UR19 ;  /* 0x000054103f1d7896 */ /* 0x000fe20008000013 */
[----:B------:R-:W-:Y:S01]  /*6340*/  SEL R5, R5, RZ, P1 ;  /* 0x000000ff05057207 */ /* 0x000fe20000800000 */
[----:B------:R-:W-:Y:S01]  /*6350*/  UIADD3.X UR31, URZ, UR25, URZ, UP1, !UPT ;  /* 0x000000193f1f7290 */ /* 0x000fe20008ffe43f */
[----:B------:R-:W-:Y:S01]  /*6360*/  LOP3.LUT R4, R4, R7, RZ, 0x3c, !PT ;  /* 0x0000000704047212 */ /* 0x000fe200078e3cff */
[----:B------:R-:W-:Y:S01]  /*6370*/  UMOV UR16, 0x0 ;  /* 0x0000000000107882 */ /* 0x000fe20000000000 */
[----:B------:R-:W-:Y:S01]  /*6380*/  UMOV UR17, 0x10000000 ;  /* 0x1000000000117882 */ /* 0x000fe20000000000 */
[----:B------:R-:W-:-:S02]  /*6390*/  UMOV UR11, UR22 ;  /* 0x00000016000b7c82 */ /* 0x000fc40008000000 */
[----:B------:R0:W-:Y:S02]  /*63a0*/  UTMALDG.3D.MULTICAST [UR8], [UR14], UR20, desc[UR16] ;  /* 0x000010080e0073b4 */ /* 0x0001e40008011814 */
[----:B0-----:R-:W-:Y:S01]  /*63b0*/  UMOV UR8, UR21 ;  /* 0x0000001500087c82 */ /* 0x001fe20008000000 */
[----:B------:R-:W-:Y:S02]  /*63c0*/  UMOV UR11, UR23 ;  /* 0x00000017000b7c82 */ /* 0x000fe40008000000 */
[----:B------:R0:W-:Y:S02]  /*63d0*/  UTMALDG.3D.MULTICAST [UR8], [UR30], UR29, desc[UR16] ;  /* 0x000010081e0073b4 */ /* 0x0001e4000801181d */
[----:B0-----:R-:W-:Y:S05]  /*63e0*/  @P3 BRA `(.L_x_179) ;  /* 0xfffffffc00403947 */ /* 0x001fea000383ffff */
.L_x_175:
[----:B------:R-:W-:Y:S05]  /*63f0*/  BSYNC B1 ;  /* 0x0000000000017941 */ /* 0x000fea0003800000 */
.L_x_174:
[----:B------:R-:W2:Y:S01]  /*6400*/  LDL.64 R20, [R1] ;  /* 0x0000000001147983 */ /* 0x000ea20000100a00 */
[----:B------:R-:W-:Y:S01]  /*6410*/  LOP3.LUT P4, RZ, R10, 0xff, RZ, 0xc0, !PT ;  /* 0x000000ff0aff7812 */ /* 0x000fe2000788c0ff */
[----:B------:R-:W-:Y:S01]  /*6420*/  VIADD R7, R8, UR40 ;  /* 0x0000002808077c36 */ /* 0x000fe20008000000 */
[----:B------:R-:W-:Y:S01]  /*6430*/  ULDC.64 UR8, c[0x0][0x650] ;  /* 0x0001940000087ab9 */ /* 0x000fe20000000a00 */
[----:B------:R-:W-:Y:S01]  /*6440*/  IMAD.U32 R8, RZ, RZ, UR40 ;  /* 0x00000028ff087e24 */ /* 0x000fe2000f8e00ff */
[----:B------:R-:W-:Y:S01]  /*6450*/  UISETP.GE.U32.AND UP0, UPT, UR40, 0x9, UPT ;  /* 0x000000092800788c */ /* 0x000fe2000bf06070 */
[----:B------:R-:W-:Y:S01]  /*6460*/  BSSY B1, `(.L_x_180) ;  /* 0x000006b000017945 */ /* 0x000fe20003800000 */
[----:B------:R-:W-:Y:S01]  /*6470*/  ISETP.GT.U32.AND P1, PT, R7, 0x8, PT ;  /* 0x000000080700780c */ /* 0x000fe20003f24070 */
[----:B------:R-:W-:Y:S01]  /*6480*/  IMAD.MOV.U32 R22, RZ, RZ, -0x1 ;  /* 0xffffffffff167424 */ /* 0x000fe200078e00ff */
[----:B------:R-:W-:Y:S01]  /*6490*/  PRMT R10, RZ, 0x7610, R10 ;  /* 0x00007610ff0a7816 */ /* 0x000fe2000000000a */
[----:B------:R-:W-:Y:S01]  /*64a0*/  IMAD.MOV.U32 R19, RZ, RZ, -0x1 ;  /* 0xffffffffff137424 */ /* 0x000fe200078e00ff */
[----:B------:R-:W-:Y:S01]  /*64b0*/  ISETP.LT.U32.AND P1, PT, R8, 0x9, P1 ;  /* 0x000000090800780c */ /* 0x000fe20000f21070 */
[----:B------:R-:W-:Y:S01]  /*64c0*/  IMAD.MOV.U32 R18, RZ, RZ, -0x1 ;  /* 0xffffffffff127424 */ /* 0x000fe200078e00ff */
[----:B------:R-:W-:Y:S01]  /*64d0*/  PLOP3.LUT P3, PT, PT, PT, UP0, 0x80, 0x0 ;  /* 0x000000000000781c */ /* 0x000fe20003f6f008 */
[----:B------:R-:W0:Y:S01]  /*64e0*/  @P4 S2R R5, SR_CgaCtaId ;  /* 0x0000000000054919 */ /* 0x000e220000008800 */
[----:B------:R-:W-:-:S04]  /*64f0*/  @P4 MOV R4, 0x400 ;  /* 0x0000040000044802 */ /* 0x000fc80000000f00 */
[----:B0-----:R-:W-:Y:S01]  /*6500*/  @P4 LEA R6, R5, R4, 0x18 ;  /* 0x0000000405064211 */ /* 0x001fe200078ec0ff */
[----:B------:R-:W-:Y:S01]  /*6510*/  IMAD.WIDE.U32 R4, R7, 0x38e38e39, RZ ;  /* 0x38e38e3907047825 */ /* 0x000fe200078e00ff */
[----:B------:R-:W-:Y:S02]  /*6520*/  SEL R4, RZ, 0x1, !P1 ;  /* 0x00000001ff047807 */ /* 0x000fe40004800000 */
[----:B------:R0:W-:Y:S02]  /*6530*/  @P4 SYNCS.ARRIVE.TRANS64.A1T0 RZ, [R6+URZ+0xc8], RZ ;  /* 0x0000c8ff06ff49a7 */ /* 0x0001e4000810003f */
[----:B------:R-:W-:Y:S02]  /*6540*/  LOP3.LUT R3, R3, R4, RZ, 0x3c, !PT ;  /* 0x0000000403037212 */ /* 0x000fe400078e3cff */
[----:B------:R-:W-:Y:S02]  /*6550*/  PRMT R4, RZ, 0x7610, R4 ;  /* 0x00007610ff047816 */ /* 0x000fe40000000004 */
[----:B0-----:R-:W-:-:S04]  /*6560*/  SHF.R.U32.HI R6, RZ, 0x1, R5 ;  /* 0x00000001ff067819 */ /* 0x001fc80000011605 */
[----:B------:R-:W-:Y:S01]  /*6570*/  @P3 LOP3.LUT R3, R3, 0x1, R6, 0x78, !PT ;  /* 0x0000000103033812 */ /* 0x000fe200078e7806 */
[----:B------:R-:W-:Y:S01]  /*6580*/  IMAD R8, R6, -0x9, R7 ;  /* 0xfffffff706087824 */ /* 0x000fe200078e0207 */
[----:B--2---:R-:W-:-:S04]  /*6590*/  IADD3 R16, P4, R16, R20, RZ ;  /* 0x0000001410107210 */ /* 0x004fc80007f9e0ff */
[----:B------:R-:W-:Y:S01]  /*65a0*/  ISETP.GE.U32.AND P1, PT, R16, UR8, PT ;  /* 0x0000000810007c0c */ /* 0x000fe2000bf26070 */
[----:B------:R-:W-:-:S05]  /*65b0*/  IMAD.X R17, R17, 0x1, R0, P4 ;  /* 0x0000000111117824 */ /* 0x000fca00020e0600 */
[----:B------:R-:W-:-:S13]  /*65c0*/  ISETP.GE.U32.AND.EX P1, PT, R17, UR9, PT, P1 ;  /* 0x0000000911007c0c */ /* 0x000fda000bf26110 */
[----:B------:R-:W-:Y:S05]  /*65d0*/  @P1 BRA `(.L_x_181) ;  /* 0x00000004004c1947 */ /* 0x000fea0003800000 */
[----:B------:R-:W0:Y:S01]  /*65e0*/  S2R R12, SR_CTAID.X ;  /* 0x00000000000c7919 */ /* 0x000e220000002500 */
[----:B------:R-:W-:Y:S01]  /*65f0*/  ULDC.64 UR8, c[0x0][0x628] ;  /* 0x00018a0000087ab9 */ /* 0x000fe20000000a00 */
[----:B------:R-:W1:Y:S01]  /*6600*/  LDC R13, c[0x0][0x144] ;  /* 0x00005100ff0d7b82 */ /* 0x000e620000000800 */
[----:B------:R-:W-:Y:S01]  /*6610*/  ISETP.NE.U32.AND P1, PT, RZ, UR8, PT ;  /* 0x00000008ff007c0c */ /* 0x000fe2000bf25070 */
[----:B------:R-:W2:Y:S01]  /*6620*/  S2R R11, SR_CTAID.Y ;  /* 0x00000000000b7919 */ /* 0x000ea20000002600 */
[----:B------:R-:W-:Y:S01]  /*6630*/  ULDC UR10, c[0x0][0x150] ;  /* 0x00005400000a7ab9 */ /* 0x000fe20000000800 */
[----:B------:R-:W-:Y:S01]  /*6640*/  ULDC UR11, c[0x0][0x630] ;  /* 0x00018c00000b7ab9 */ /* 0x000fe20000000800 */
[----:B------:R-:W-:Y:S01]  /*6650*/  ISETP.NE.AND.EX P1, PT, RZ, UR9, PT, P1 ;  /* 0x00000009ff007c0c */ /* 0x000fe2000bf25310 */
[----:B------:R-:W-:Y:S01]  /*6660*/  IMAD.MOV.U32 R4, RZ, RZ, R16 ;  /* 0x000000ffff047224 */ /* 0x000fe200078e0010 */
[----:B0-----:R-:W-:-:S05]  /*6670*/  I2FP.F32.U32 R5, R12 ;  /* 0x0000000c00057245 */ /* 0x001fca0000201000 */
[----:B------:R-:W-:Y:S01]  /*6680*/  FMUL R14, R5, UR10 ;  /* 0x0000000a050e7c20 */ /* 0x000fe20008400000 */
[----:B------:R-:W-:-:S05]  /*6690*/  IMAD.MOV.U32 R5, RZ, RZ, R17 ;  /* 0x000000ffff057224 */ /* 0x000fca00078e0011 */
[----:B--2---:R-:W-:Y:S05]  /*66a0*/  @!P1 BRA `(.L_x_182) ;  /* 0x0000000000289947 */ /* 0x004fea0003800000 */
[----:B------:R-:W-:Y:S02]  /*66b0*/  ULDC UR10, c[0x0][0x634] ;  /* 0x00018d00000a7ab9 */ /* 0x000fe40000000800 */
[----:B------:R-:W-:-:S05]  /*66c0*/  IADD3 R5, P1, R16, UR10, RZ ;  /* 0x0000000a10057c10 */ /* 0x000fca000ff3e0ff */
[----:B------:R-:W-:-:S04]  /*66d0*/  IMAD.X R15, RZ, RZ, R17, P1 ;  /* 0x000000ffff0f7224 */ /* 0x000fc800008e0611 */
[----:B------:R-:W-:-:S04]  /*66e0*/  IMAD.WIDE.U32 R6, R15, UR8, RZ ;  /* 0x000000080f067c25 */ /* 0x000fc8000f8e00ff */
[----:B------:R-:W-:-:S04]  /*66f0*/  IMAD.WIDE.U32 R6, P1, R5, UR9, R6 ;  /* 0x0000000905067c25 */ /* 0x000fc8000f820006 */
[----:B------:R-:W-:-:S04]  /*6700*/  IMAD.WIDE.U32 R4, R5, UR8, RZ ;  /* 0x0000000805047c25 */ /* 0x000fc8000f8e00ff */
[----:B------:R-:W-:Y:S01]  /*6710*/  IMAD.MOV.U32 R4, RZ, RZ, R7 ;  /* 0x000000ffff047224 */ /* 0x000fe200078e0007 */
[----:B------:R-:W-:Y:S01]  /*6720*/  IADD3 RZ, P3, R5, R6, RZ ;  /* 0x0000000605ff7210 */ /* 0x000fe20007f7e0ff */
[----:B------:R-:W-:-:S04]  /*6730*/  IMAD.X R5, RZ, RZ, RZ, P1 ;  /* 0x000000ffff057224 */ /* 0x000fc800008e06ff */
[----:B------:R-:W-:-:S08]  /*6740*/  IMAD.WIDE.U32.X R4, R15, UR9, R4, P3 ;  /* 0x000000090f047c25 */ /* 0x000fd000098e0404 */
.L_x_182:
[--C-:B------:R-:W-:Y:S01]  /*6750*/  SHF.R.U64 R18, R4, UR11, R5.reuse ;  /* 0x0000000b04127c19 */ /* 0x100fe20008001205 */
[----:B------:R-:W0:Y:S01]  /*6760*/  F2I.U32.TRUNC.NTZ R14, R14 ;  /* 0x0000000e000e7305 */ /* 0x000e22000020f000 */
[----:B------:R-:W-:Y:S01]  /*6770*/  SHF.R.U32.HI R4, RZ, UR11, R5 ;  /* 0x0000000bff047c19 */ /* 0x000fe20008011605 */
[----:B------:R-:W-:Y:S01]  /*6780*/  ULDC.64 UR8, c[0x0][0x620] ;  /* 0x0001880000087ab9 */ /* 0x000fe20000000a00 */
[----:B------:R-:W-:Y:S01]  /*6790*/  IADD3 R7, P1, RZ, -R18, RZ ;  /* 0x80000012ff077210 */ /* 0x000fe20007f3e0ff */
[----:B------:R-:W-:Y:S01]  /*67a0*/  ULDC.64 UR10, c[0x0][0x640] ;  /* 0x00019000000a7ab9 */ /* 0x000fe20000000a00 */
[----:B------:R-:W2:Y:S03]  /*67b0*/  LDC R20, c[0x0][0x148] ;  /* 0x00005200ff147b82 */ /* 0x000ea60000000800 */
[----:B------:R-:W-:Y:S01]  /*67c0*/  IMAD.X R4, RZ, RZ, ~R4, P1 ;  /* 0x000000ffff047224 */ /* 0x000fe200008e0e04 */
[----:B------:R-:W-:-:S03]  /*67d0*/  ISETP.NE.U32.AND P1, PT, RZ, UR10, PT ;  /* 0x0000000aff007c0c */ /* 0x000fc6000bf25070 */
[----:B------:R-:W-:Y:S01]  /*67e0*/  IMAD R6, R4, UR8, RZ ;  /* 0x0000000804067c24 */ /* 0x000fe2000f8e02ff */
[----:B------:R-:W-:Y:S01]  /*67f0*/  ISETP.NE.AND.EX P1, PT, RZ, UR11, PT, P1 ;  /* 0x0000000bff007c0c */ /* 0x000fe2000bf25310 */
[----:B------:R-:W-:Y:S01]  /*6800*/  IMAD.WIDE.U32 R4, R7, UR8, R16 ;  /* 0x0000000807047c25 */ /* 0x000fe2000f8e0010 */
[----:B------:R-:W-:-:S03]  /*6810*/  ULDC UR8, c[0x0][0x618] ;  /* 0x0001860000087ab9 */ /* 0x000fc60000000800 */
[----:B------:R-:W-:Y:S01]  /*6820*/  IMAD R7, R7, UR9, R6 ;  /* 0x0000000907077c24 */ /* 0x000fe2000f8e0206 */
[----:B------:R-:W-:Y:S01]  /*6830*/  ULDC UR9, c[0x0][0x154] ;  /* 0x0000550000097ab9 */ /* 0x000fe20000000800 */
[----:B0-----:R-:W-:Y:S02]  /*6840*/  IMAD.MOV R6, RZ, RZ, -R14 ;  /* 0x000000ffff067224 */ /* 0x001fe400078e0a0e */
[----:B------:R-:W-:Y:S02]  /*6850*/  IMAD.IADD R5, R5, 0x1, R7 ;  /* 0x0000000105057824 */ /* 0x000fe400078e0207 */
[----:B-1----:R-:W-:Y:S01]  /*6860*/  IMAD R12, R13, R6, R12 ;  /* 0x000000060d0c7224 */ /* 0x002fe200078e020c */
[----:B------:R-:W-:Y:S02]  /*6870*/  I2FP.F32.U32 R6, R11 ;  /* 0x0000000b00067245 */ /* 0x000fe40000201000 */
[--C-:B------:R-:W-:Y:S02]  /*6880*/  SHF.R.U64 R13, R4, UR8, R5.reuse ;  /* 0x00000008040d7c19 */ /* 0x100fe40008001205 */
[----:B------:R-:W-:Y:S01]  /*6890*/  SHF.R.U32.HI R4, RZ, UR8, R5 ;  /* 0x00000008ff047c19 */ /* 0x000fe20008011605 */
[----:B------:R-:W-:Y:S01]  /*68a0*/  FMUL R6, R6, UR9 ;  /* 0x0000000906067c20 */ /* 0x000fe20008400000 */
[----:B------:R-:W-:-:S02]  /*68b0*/  ULDC UR8, c[0x0][0x608] ;  /* 0x0001820000087ab9 */ /* 0x000fc40000000800 */
[--C-:B------:R-:W-:Y:S01]  /*68c0*/  SHF.R.U64 R15, R13, UR8, R4.reuse ;  /* 0x000000080d0f7c19 */ /* 0x100fe20008001204 */
[----:B------:R0:W1:Y:S01]  /*68d0*/  F2I.U32.TRUNC.NTZ R21, R6 ;  /* 0x0000000600157305 */ /* 0x000062000020f000 */
[----:B------:R-:W-:Y:S01]  /*68e0*/  SHF.R.U32.HI R4, RZ, UR8, R4 ;  /* 0x00000008ff047c19 */ /* 0x000fe20008011604 */
[----:B------:R-:W-:-:S03]  /*68f0*/  ULDC UR8, c[0x0][0x658] ;  /* 0x0001960000087ab9 */ /* 0x000fc60000000800 */
[--C-:B------:R-:W-:Y:S02]  /*6900*/  SHF.R.U64 R14, R15, UR8, R4.reuse ;  /* 0x000000080f0e7c19 */ /* 0x100fe40008001204 */
[----:B------:R-:W-:-:S03]  /*6910*/  SHF.R.U32.HI R19, RZ, UR8, R4 ;  /* 0x00000008ff137c19 */ /* 0x000fc60008011604 */
[----:B------:R-:W-:Y:S02]  /*6920*/  IMAD.MOV.U32 R4, RZ, RZ, R14 ;  /* 0x000000ffff047224 */ /* 0x000fe400078e000e */
[----:B------:R-:W-:Y:S01]  /*6930*/  IMAD.MOV.U32 R5, RZ, RZ, R19 ;  /* 0x000000ffff057224 */ /* 0x000fe200078e0013 */
[----:B0-----:R-:W-:Y:S06]  /*6940*/  @!P1 BRA `(.L_x_183) ;  /* 0x0000000000289947 */ /* 0x001fec0003800000 */
        /* <DEDUP_REMOVED lines=10> */
.L_x_183:
[----:B------:R-:W-:Y:S01]  /*69f0*/  ISETP.NE.AND P1, PT, R2, 0x1, PT ;  /* 0x000000010200780c */ /* 0x000fe20003f25270 */
[----:B------:R-:W-:Y:S01]  /*6a00*/  ULDC UR8, c[0x0][0x648] ;  /* 0x0001920000087ab9 */ /* 0x000fe20000000800 */
[----:B------:R-:W-:Y:S01]  /*6a10*/  LOP3.LUT R15, R15, UR7, RZ, 0xc0, !PT ;  /* 0x000000070f0f7c12 */ /* 0x000fe2000f8ec0ff */
[----:B-1----:R-:W-:Y:S01]  /*6a20*/  IMAD.MOV R21, RZ, RZ, -R21 ;  /* 0x000000ffff157224 */ /* 0x002fe200078e0a15 */
[----:B------:R-:W-:Y:S01]  /*6a30*/  SHF.R.U64 R4, R4, UR8, R5 ;  /* 0x0000000804047c19 */ /* 0x000fe20008001205 */
[----:B------:R-:W-:Y:S01]  /*6a40*/  ULDC UR8, c[0x0][0x638] ;  /* 0x00018e0000087ab9 */ /* 0x000fe20000000800 */
[----:B------:R-:W-:Y:S01]  /*6a50*/  LOP3.LUT R13, R13, UR4, RZ, 0xc0, !PT ;  /* 0x000000040d0d7c12 */ /* 0x000fe2000f8ec0ff */
[----:B------:R-:W-:Y:S02]  /*6a60*/  ULDC UR9, c[0x0][0x610] ;  /* 0x0001840000097ab9 */ /* 0x000fe40000000800 */
[----:B------:R-:W-:Y:S02]  /*6a70*/  IMAD.MOV R5, RZ, RZ, -R4 ;  /* 0x000000ffff057224 */ /* 0x000fe400078e0a04 */
[----:B------:R-:W-:-:S02]  /*6a80*/  IMAD R15, R4, UR5, R15 ;  /* 0x00000005040f7c24 */ /* 0x000fc4000f8e020f */
[----:B--2---:R-:W-:Y:S02]  /*6a90*/  @P1 IMAD R12, R20, R21, R11 ;  /* 0x00000015140c1224 */ /* 0x004fe400078e020b */
[----:B------:R-:W-:Y:S01]  /*6aa0*/  IMAD R14, R5, UR8, R14 ;  /* 0x00000008050e7c24 */ /* 0x000fe2000f8e020e */
[----:B------:R-:W-:Y:S01]  /*6ab0*/  ULDC UR8, c[0x0][0x600] ;  /* 0x0001800000087ab9 */ /* 0x000fe20000000800 */
[----:B------:R-:W-:Y:S02]  /*6ac0*/  IMAD R12, R15, UR9, R12 ;  /* 0x000000090f0c7c24 */ /* 0x000fe4000f8e020c */
[----:B------:R-:W-:Y:S02]  /*6ad0*/  IMAD R5, R14, UR8, R13 ;  /* 0x000000080e057c24 */ /* 0x000fe4000f8e020d */
[----:B------:R-:W-:-:S03]  /*6ae0*/  IMAD.MOV.U32 R4, RZ, RZ, 0x1 ;  /* 0x00000001ff047424 */ /* 0x000fc600078e00ff */
[----:B------:R-:W-:Y:S02]  /*6af0*/  SEL R19, R5, R12, !P1 ;  /* 0x0000000c05137207 */ /* 0x000fe40004800000 */
[----:B------:R-:W-:-:S07]  /*6b00*/  SEL R22, R12, R5, !P1 ;  /* 0x000000050c167207 */ /* 0x000fce0004800000 */
.L_x_181:
[----:B------:R-:W-:Y:S05]  /*6b10*/  BSYNC B1 ;  /* 0x0000000000017941 */ /* 0x000fea0003800000 */
.L_x_180:
[----:B------:R-:W-:-:S13]  /*6b20*/  LOP3.LUT P1, RZ, R4, 0xff, RZ, 0xc0, !PT ;  /* 0x000000ff04ff7812 */ /* 0x000fda000782c0ff */
[----:B------:R-:W-:Y:S05]  /*6b30*/  @P1 BRA `(.L_x_184) ;  /* 0xfffffff400341947 */ /* 0x000fea000383ffff */
[----:B------:R-:W-:Y:S05]  /*6b40*/  BSYNC B0 ;  /* 0x0000000000007941 */ /* 0x000fea0003800000 */
.L_x_172:
[----:B------:R-:W-:-:S03]  /*6b50*/  UMOV UR8, 0xffffffff ;  /* 0xffffffff00087882 */ /* 0x000fc60000000000 */
[----:B------:R-:W-:Y:S05]  /*6b60*/  BRA.DIV UR8, `(.L_x_185) ;  /* 0x0000000608fc7947 */ /* 0x000fea000b800000 */
[----:B------:R-:W-:-:S13]  /*6b70*/  ELECT P6, URZ, PT ;  /* 0x00000000003f782f */ /* 0x000fda00038c0000 */
.L_x_206:
[----:B------:R-:W-:Y:S04]  /*6b80*/  BSSY B0, `(.L_x_186) ;  /* 0x0000058000007945 */ /* 0x000fe80003800000 */
[----:B------:R-:W-:Y:S05]  /*6b90*/  @!P6 BRA `(.L_x_187) ;  /* 0x000000040058e947 */ /* 0x000fea0003800000 */
[----:B------:R-:W-:-:S04]  /*6ba0*/  LOP3.LUT R23, R23, 0x2, RZ, 0xfc, !PT ;  /* 0x0000000217177812 */ /* 0x000fc800078efcff */
[----:B------:R-:W-:-:S13]  /*6bb0*/  ISETP.NE.AND P0, PT, R23, 0x3, PT ;  /* 0x000000031700780c */ /* 0x000fda0003f05270 */
[----:B------:R-:W-:Y:S05]  /*6bc0*/  @!P0 BRA `(.L_x_188) ;  /* 0x0000000000048947 */ /* 0x000fea0003800000 */
[----:B------:R-:W-:Y:S01]  /*6bd0*/  BPT.TRAP 0x1 ;  /* 0x000000040000795c */ /* 0x000fe20000300000 */
.L_x_188:
[----:B------:R-:W0:Y:S01]  /*6be0*/  S2R R5, SR_CgaCtaId ;  /* 0x0000000000057919 */ /* 0x000e220000008800 */
[----:B------:R-:W-:Y:S02]  /*6bf0*/  MOV R0, 0x400 ;  /* 0x0000040000007802 */ /* 0x000fe40000000f00 */
[----:B------:R-:W-:Y:S02]  /*6c00*/  SHF.L.U32 R2, R3, 0x1f, RZ ;  /* 0x0000001f03027819 */ /* 0x000fe400000006ff */
[----:B0-----:R-:W-:-:S05]  /*6c10*/  LEA R5, R5, R0, 0x18 ;  /* 0x0000000005057211 */ /* 0x001fca00078ec0ff */
[----:B------:R-:W-:-:S04]  /*6c20*/  VIADD R5, R5, 0x48 ;  /* 0x0000004805057836 */ /* 0x000fc80000000000 */
[C---:B------:R-:W-:Y:S02]  /*6c30*/  IMAD R7, R8.reuse, 0x8, R5 ;  /* 0x0000000808077824 */ /* 0x040fe400078e0205 */
[----:B------:R-:W-:Y:S02]  /*6c40*/  VIADD R8, R8, 0x1 ;  /* 0x0000000108087836 */ /* 0x000fe40000000000 */
[----:B------:R-:W0:Y:S03]  /*6c50*/  SYNCS.PHASECHK.TRANS64.TRYWAIT P0, [R7+URZ], R2 ;  /* 0x00000002070075a7 */ /* 0x000e26000800017f */
[----:B------:R-:W-:-:S04]  /*6c60*/  ISETP.NE.AND P1, PT, R8, 0x9, PT ;  /* 0x000000090800780c */ /* 0x000fc80003f25270 */
[----:B------:R-:W-:Y:S02]  /*6c70*/  SEL R0, RZ, 0x1, P1 ;  /* 0x00000001ff007807 */ /* 0x000fe40000800000 */
[----:B------:R-:W-:Y:S02]  /*6c80*/  SEL R8, R8, RZ, P1 ;  /* 0x000000ff08087207 */ /* 0x000fe40000800000 */
[----:B------:R-:W-:-:S03]  /*6c90*/  LOP3.LUT R9, R3, R0, RZ, 0x3c, !PT ;  /* 0x0000000003097212 */ /* 0x000fc600078e3cff */
[----:B------:R-:W-:Y:S01]  /*6ca0*/  IMAD R6, R8, 0x8, R5 ;  /* 0x0000000808067824 */ /* 0x000fe200078e0205 */
[----:B------:R-:W-:Y:S01]  /*6cb0*/  SHF.L.U32 R3, R9, 0x1f, RZ ;  /* 0x0000001f09037819 */ /* 0x000fe200000006ff */
[----:B0-----:R-:W-:Y:S06]  /*6cc0*/  @!P0 BRA `(.L_x_189) ;  /* 0x0000000400c48947 */ /* 0x001fec0003800000 */
.L_x_207:
[----:B------:R-:W1:Y:S01]  /*6cd0*/  SYNCS.PHASECHK.TRANS64.TRYWAIT P0, [R6+URZ], R3 ;  /* 0x00000003060075a7 */ /* 0x000e62000800017f */
[----:B------:R-:W-:-:S05]  /*6ce0*/  VIADD R0, R8, 0x1 ;  /* 0x0000000108007836 */ /* 0x000fca0000000000 */
[----:B------:R-:W-:-:S04]  /*6cf0*/  ISETP.NE.AND P1, PT, R0, 0x9, PT ;  /* 0x000000090000780c */ /* 0x000fc80003f25270 */
[----:B0-----:R-:W-:Y:S02]  /*6d00*/  SEL R2, RZ, 0x1, P1 ;  /* 0x00000001ff027807 */ /* 0x001fe40000800000 */
[----:B------:R-:W-:Y:S02]  /*6d10*/  SEL R0, R0, RZ, P1 ;  /* 0x000000ff00007207 */ /* 0x000fe40000800000 */
[----:B------:R-:W-:-:S03]  /*6d20*/  LOP3.LUT R9, R9, R2, RZ, 0x3c, !PT ;  /* 0x0000000209097212 */ /* 0x000fc600078e3cff */
[----:B------:R-:W-:Y:S01]  /*6d30*/  IMAD R7, R0, 0x8, R5 ;  /* 0x0000000800077824 */ /* 0x000fe200078e0205 */
[----:B------:R-:W-:Y:S01]  /*6d40*/  SHF.L.U32 R4, R9, 0x1f, RZ ;  /* 0x0000001f09047819 */ /* 0x000fe200000006ff */
[----:B-1----:R-:W-:Y:S06]  /*6d50*/  @!P0 BRA `(.L_x_190) ;  /* 0x0000000400b48947 */ /* 0x002fec0003800000 */
.L_x_208:
[----:B------:R-:W1:Y:S01]  /*6d60*/  SYNCS.PHASECHK.TRANS64.TRYWAIT P0, [R7+URZ], R4 ;  /* 0x00000004070075a7 */ /* 0x000e62000800017f */
[----:B------:R-:W-:-:S05]  /*6d70*/  VIADD R0, R0, 0x1 ;  /* 0x0000000100007836 */ /* 0x000fca0000000000 */
[----:B------:R-:W-:-:S04]  /*6d80*/  ISETP.NE.AND P1, PT, R0, 0x9, PT ;  /* 0x000000090000780c */ /* 0x000fc80003f25270 */
[----:B------:R-:W-:Y:S02]  /*6d90*/  SEL R2, RZ, 0x1, P1 ;  /* 0x00000001ff027807 */ /* 0x000fe40000800000 */
[----:B------:R-:W-:Y:S02]  /*6da0*/  SEL R0, R0, RZ, P1 ;  /* 0x000000ff00007207 */ /* 0x000fe40000800000 */
[----:B------:R-:W-:-:S03]  /*6db0*/  LOP3.LUT R9, R9, R2, RZ, 0x3c, !PT ;  /* 0x0000000209097212 */ /* 0x000fc600078e3cff */
[----:B0-----:R-:W-:Y:S01]  /*6dc0*/  IMAD R6, R0, 0x8, R5 ;  /* 0x0000000800067824 */ /* 0x001fe200078e0205 */
[----:B------:R-:W-:Y:S01]  /*6dd0*/  SHF.L.U32 R3, R9, 0x1f, RZ ;  /* 0x0000001f09037819 */ /* 0x000fe200000006ff */
[----:B-1----:R-:W-:Y:S06]  /*6de0*/  @!P0 BRA `(.L_x_191) ;  /* 0x0000000400a48947 */ /* 0x002fec0003800000 */
.L_x_209:
        /* <DEDUP_REMOVED lines=9> */
.L_x_210:
        /* <DEDUP_REMOVED lines=9> */
.L_x_211:
        /* <DEDUP_REMOVED lines=9> */
.L_x_212:
        /* <DEDUP_REMOVED lines=9> */
.L_x_213:
[----:B------:R-:W1:Y:S01]  /*7030*/  SYNCS.PHASECHK.TRANS64.TRYWAIT P0, [R6+URZ], R3 ;  /* 0x00000003060075a7 */ /* 0x000e62000800017f */
[----:B------:R-:W-:-:S05]  /*7040*/  VIADD R0, R0, 0x1 ;  /* 0x0000000100007836 */ /* 0x000fca0000000000 */
[----:B------:R-:W-:-:S04]  /*7050*/  ISETP.NE.AND P1, PT, R0, 0x9, PT ;  /* 0x000000090000780c */ /* 0x000fc80003f25270 */
[----:B------:R-:W-:Y:S02]  /*7060*/  SEL R2, RZ, 0x1, P1 ;  /* 0x00000001ff027807 */ /* 0x000fe40000800000 */
[----:B------:R-:W-:Y:S02]  /*7070*/  SEL R0, R0, RZ, P1 ;  /* 0x000000ff00007207 */ /* 0x000fe40000800000 */
[----:B------:R-:W-:Y:S01]  /*7080*/  LOP3.LUT R2, R9, R2, RZ, 0x3c, !PT ;  /* 0x0000000209027212 */ /* 0x000fe200078e3cff */
[----:B-1----:R-:W-:Y:S06]  /*7090*/  @!P0 BRA `(.L_x_196) ;  /* 0x00000004005c8947 */ /* 0x002fec0003800000 */
.L_x_214:
[----:B------:R-:W-:Y:S01]  /*70a0*/  IMAD R5, R0, 0x8, R5 ;  /* 0x0000000800057824 */ /* 0x000fe200078e0205 */
[----:B------:R-:W-:-:S07]  /*70b0*/  SHF.L.U32 R0, R2, 0x1f, RZ ;  /* 0x0000001f02007819 */ /* 0x000fce00000006ff */
.L_x_197:
[----:B--2---:R2:W3:Y:S02]  /*70c0*/  SYNCS.PHASECHK.TRANS64.TRYWAIT P0, [R5+URZ], R0 ;  /* 0x00000000050075a7 */ /* 0x0044e4000800017f */
[----:B---3--:R-:W-:Y:S05]  /*70d0*/  @!P0 NANOSLEEP.SYNCS 0x989680 ;  /* 0x009896800000895d */ /* 0x008fea0003900000 */
[----:B------:R-:W3:Y:S02]  /*70e0*/  @!P0 SYNCS.PHASECHK.TRANS64 P0, [R5+URZ], R0 ;  /* 0x00000000050085a7 */ /* 0x000ee4000800007f */
[----:B---3--:R-:W-:Y:S05]  /*70f0*/  @!P0 BRA `(.L_x_197) ;  /* 0xfffffffc00f08947 */ /* 0x008fea000383ffff */
.L_x_187:
[----:B------:R-:W-:Y:S05]  /*7100*/  BSYNC B0 ;  /* 0x0000000000007941 */ /* 0x000fea0003800000 */
.L_x_186:
[----:B------:R-:W-:Y:S05]  /*7110*/  EXIT ;  /* 0x000000000000794d */ /* 0x000fea0003800000 */
.L_x_20:
[----:B0-----:R-:W-:-:S04]  /*7120*/  IMAD.U32 R3, RZ, RZ, UR43 ;  /* 0x0000002bff037e24 */ /* 0x001fc8000f8e00ff */
[----:B------:R0:W1:Y:S03]  /*7130*/  SYNCS.PHASECHK.TRANS64.TRYWAIT P0, [R3+URZ+-0x8], R0 ;  /* 0xfffff800030075a7 */ /* 0x000066000800017f */
[----:B-1----:R-:W-:Y:S05]  /*7140*/  @!P0 NANOSLEEP.SYNCS 0x989680 ;  /* 0x009896800000895d */ /* 0x002fea0003900000 */
[----:B------:R-:W1:Y:S02]  /*7150*/  @!P0 SYNCS.PHASECHK.TRANS64 P0, [R3+URZ+-0x8], R0 ;  /* 0xfffff800030085a7 */ /* 0x000e64000800007f */
[----:B-1----:R-:W-:Y:S05]  /*7160*/  @!P0 BRA `(.L_x_20) ;  /* 0xfffffffc00ec8947 */ /* 0x002fea000383ffff */
[----:B------:R-:W-:Y:S05]  /*7170*/  BRA `(.L_x_198) ;  /* 0xffffffa400ac7947 */ /* 0x000fea000383ffff */
.L_x_25:
[----:B-1----:R1:W2:Y:S02]  /*7180*/  SYNCS.PHASECHK.TRANS64.TRYWAIT P1, [R3+URZ], R0 ;  /* 0x00000000030075a7 */ /* 0x0022a4000802017f */
[----:B--2---:R-:W-:Y:S05]  /*7190*/  @!P1 NANOSLEEP.SYNCS 0x989680 ;  /* 0x009896800000995d */ /* 0x004fea0003900000 */
[----:B------:R-:W2:Y:S02]  /*71a0*/  @!P1 SYNCS.PHASECHK.TRANS64 P1, [R3+URZ], R0 ;  /* 0x00000000030095a7 */ /* 0x000ea4000802007f */
[----:B--2---:R-:W-:Y:S05]  /*71b0*/  @!P1 BRA `(.L_x_25) ;  /* 0xfffffffc00f09947 */ /* 0x004fea000383ffff */
[----:B------:R-:W-:Y:S05]  /*71c0*/  BRA `(.L_x_24) ;  /* 0xffffffa800247947 */ /* 0x000fea000383ffff */
.L_x_30:
[----:B-1----:R-:W-:-:S04]  /*71d0*/  IMAD.U32 R5, RZ, RZ, UR4 ;  /* 0x00000004ff057e24 */ /* 0x002fc8000f8e00ff */
[----:B------:R1:W2:Y:S03]  /*71e0*/  SYNCS.PHASECHK.TRANS64.TRYWAIT P1, [R5+URZ], R4 ;  /* 0x00000004050075a7 */ /* 0x0002a6000802017f */
[----:B--2---:R-:W-:Y:S05]  /*71f0*/  @!P1 NANOSLEEP.SYNCS 0x989680 ;  /* 0x009896800000995d */ /* 0x004fea0003900000 */
[----:B------:R-:W2:Y:S02]  /*7200*/  @!P1 SYNCS.PHASECHK.TRANS64 P1, [R5+URZ], R4 ;  /* 0x00000004050095a7 */ /* 0x000ea4000802007f */
[----:B--2---:R-:W-:Y:S05]  /*7210*/  @!P1 BRA `(.L_x_30) ;  /* 0xfffffffc00ec9947 */ /* 0x004fea000383ffff */
[----:B------:R-:W-:Y:S05]  /*7220*/  BRA `(.L_x_29) ;  /* 0xffffffa800f47947 */ /* 0x000fea000383ffff */
.L_x_36:
[----:B0-----:R-:W-:-:S04]  /*7230*/  IMAD.U32 R4, RZ, RZ, UR43 ;  /* 0x0000002bff047e24 */ /* 0x001fc8000f8e00ff */
[----:B------:R0:W1:Y:S03]  /*7240*/  SYNCS.PHASECHK.TRANS64.TRYWAIT P0, [R4+URZ+0x8], R3 ;  /* 0x00000803040075a7 */ /* 0x000066000800017f */
[----:B-1----:R-:W-:Y:S05]  /*7250*/  @!P0 NANOSLEEP.SYNCS 0x989680 ;  /* 0x009896800000895d */ /* 0x002fea0003900000 */
[----:B------:R-:W1:Y:S02]  /*7260*/  @!P0 SYNCS.PHASECHK.TRANS64 P0, [R4+URZ+0x8], R3 ;  /* 0x00000803040085a7 */ /* 0x000e64000800007f */
[----:B-1----:R-:W-:Y:S05]  /*7270*/  @!P0 BRA `(.L_x_36) ;  /* 0xfffffffc00ec8947 */ /* 0x002fea000383ffff */
[----:B------:R-:W-:Y:S05]  /*7280*/  BRA `(.L_x_199) ;  /* 0xffffffb000347947 */ /* 0x000fea000383ffff */
.L_x_173:
[----:B------:R-:W-:Y:S01]  /*7290*/  BSSY B1, `(.L_x_200) ;  /* 0x0000006000017945 */ /* 0x000fe20003800000 */
[----:B------:R-:W-:-:S07]  /*72a0*/  IMAD.MOV.U32 R15, RZ, RZ, -0x1 ;  /* 0xffffffffff0f7424 */ /* 0x000fce00078e00ff */
[----:B-----5:R-:W-:Y:S05]  /*72b0*/  WARPSYNC.COLLECTIVE R15, `(.L_x_201) ;  /* 0x000000000f0c7348 */ /* 0x020fea0003c00000 */
[----:B------:R-:W-:Y:S02]  /*72c0*/  ELECT P6, UR62, PT ;  /* 0x00000000003e782f */ /* 0x000fe400038c0000 */
[----:B------:R-:W-:Y:S01]  /*72d0*/  MOV R14, UR62 ;  /* 0x0000003e000e7c02 */ /* 0x000fe20008000f00 */
[----:B-----5:R-:W-:Y:S10]  /*72e0*/  ENDCOLLECTIVE ;  /* 0x000000000000791b */ /* 0x020ff40003800000 */
.L_x_201:
[----:B------:R-:W-:Y:S05]  /*72f0*/  BSYNC B1 ;  /* 0x0000000000017941 */ /* 0x000fea0003800000 */
.L_x_200:
[----:B------:R-:W-:Y:S05]  /*7300*/  BRA `(.L_x_202) ;  /* 0xffffffec004c7947 */ /* 0x000fea000383ffff */
.L_x_176:
[----:B-1----:R1:W2:Y:S02]  /*7310*/  SYNCS.PHASECHK.TRANS64.TRYWAIT P1, [R11+URZ+0x48], R6 ;  /* 0x000048060b0075a7 */ /* 0x0022a4000802017f */
[----:B--2---:R-:W-:Y:S05]  /*7320*/  @!P1 NANOSLEEP.SYNCS 0x989680 ;  /* 0x009896800000995d */ /* 0x004fea0003900000 */
[----:B------:R-:W2:Y:S02]  /*7330*/  @!P1 SYNCS.PHASECHK.TRANS64 P1, [R11+URZ+0x48], R6 ;  /* 0x000048060b0095a7 */ /* 0x000ea4000802007f */
[----:B--2---:R-:W-:Y:S05]  /*7340*/  @!P1 BRA `(.L_x_176) ;  /* 0xfffffffc00f09947 */ /* 0x004fea000383ffff */
[----:B------:R-:W-:Y:S05]  /*7350*/  BRA `(.L_x_203) ;  /* 0xffffffec00847947 */ /* 0x000fea000383ffff */
.L_x_185:
[----:B------:R-:W-:Y:S01]  /*7360*/  BSSY B0, `(.L_x_204) ;  /* 0x0000006000007945 */ /* 0x000fe20003800000 */
[----:B------:R-:W-:-:S07]  /*7370*/  IMAD.MOV.U32 R15, RZ, RZ, -0x1 ;  /* 0xffffffffff0f7424 */ /* 0x000fce00078e00ff */
[----:B-----5:R-:W-:Y:S05]  /*7380*/  WARPSYNC.COLLECTIVE R15, `(.L_x_205) ;  /* 0x000000000f0c7348 */ /* 0x020fea0003c00000 */
[----:B------:R-:W-:Y:S02]  /*7390*/  ELECT P6, UR62, PT ;  /* 0x00000000003e782f */ /* 0x000fe400038c0000 */
[----:B------:R-:W-:Y:S01]  /*73a0*/  MOV R14, UR62 ;  /* 0x0000003e000e7c02 */ /* 0x000fe20008000f00 */
[----:B-----5:R-:W-:Y:S10]  /*73b0*/  ENDCOLLECTIVE ;  /* 0x000000000000791b */ /* 0x020ff40003800000 */
.L_x_205:
[----:B------:R-:W-:Y:S05]  /*73c0*/  BSYNC B0 ;  /* 0x0000000000007941 */ /* 0x000fea0003800000 */
.L_x_204:
[----:B------:R-:W-:Y:S05]  /*73d0*/  BRA `(.L_x_206) ;  /* 0xfffffff400e87947 */ /* 0x000fea000383ffff */
.L_x_189:
[----:B0-----:R0:W1:Y:S02]  /*73e0*/  SYNCS.PHASECHK.TRANS64.TRYWAIT P0, [R7+URZ], R2 ;  /* 0x00000002070075a7 */ /* 0x001064000800017f */
[----:B-1----:R-:W-:Y:S05]  /*73f0*/  @!P0 NANOSLEEP.SYNCS 0x989680 ;  /* 0x009896800000895d */ /* 0x002fea0003900000 */
[----:B------:R-:W1:Y:S02]  /*7400*/  @!P0 SYNCS.PHASECHK.TRANS64 P0, [R7+URZ], R2 ;  /* 0x00000002070085a7 */ /* 0x000e64000800007f */
[----:B-1----:R-:W-:Y:S05]  /*7410*/  @!P0 BRA `(.L_x_189) ;  /* 0xfffffffc00f08947 */ /* 0x002fea000383ffff */
[----:B------:R-:W-:Y:S05]  /*7420*/  BRA `(.L_x_207) ;  /* 0xfffffff800287947 */ /* 0x000fea000383ffff */
.L_x_190:
[----:B0-----:R0:W1:Y:S02]  /*7430*/  SYNCS.PHASECHK.TRANS64.TRYWAIT P0, [R6+URZ], R3 ;  /* 0x00000003060075a7 */ /* 0x001064000800017f */
[----:B-1----:R-:W-:Y:S05]  /*7440*/  @!P0 NANOSLEEP.SYNCS 0x989680 ;  /* 0x009896800000895d */ /* 0x002fea0003900000 */
[----:B------:R-:W1:Y:S02]  /*7450*/  @!P0 SYNCS.PHASECHK.TRANS64 P0, [R6+URZ], R3 ;  /* 0x00000003060085a7 */ /* 0x000e64000800007f */
[----:B-1----:R-:W-:Y:S05]  /*7460*/  @!P0 BRA `(.L_x_190) ;  /* 0xfffffffc00f08947 */ /* 0x002fea000383ffff */
[----:B------:R-:W-:Y:S05]  /*7470*/  BRA `(.L_x_208) ;  /* 0xfffffff800387947 */ /* 0x000fea000383ffff */
.L_x_191:
[----:B0-----:R0:W1:Y:S02]  /*7480*/  SYNCS.PHASECHK.TRANS64.TRYWAIT P0, [R7+URZ], R4 ;  /* 0x00000004070075a7 */ /* 0x001064000800017f */
[----:B-1----:R-:W-:Y:S05]  /*7490*/  @!P0 NANOSLEEP.SYNCS 0x989680 ;  /* 0x009896800000895d */ /* 0x002fea0003900000 */
[----:B------:R-:W1:Y:S02]  /*74a0*/  @!P0 SYNCS.PHASECHK.TRANS64 P0, [R7+URZ], R4 ;  /* 0x00000004070085a7 */ /* 0x000e64000800007f */
[----:B-1----:R-:W-:Y:S05]  /*74b0*/  @!P0 BRA `(.L_x_191) ;  /* 0xfffffffc00f08947 */ /* 0x002fea000383ffff */
[----:B------:R-:W-:Y:S05]  /*74c0*/  BRA `(.L_x_209) ;  /* 0xfffffff800487947 */ /* 0x000fea000383ffff */
.L_x_192:
[----:B0-----:R0:W1:Y:S02]  /*74d0*/  SYNCS.PHASECHK.TRANS64.TRYWAIT P0, [R6+URZ], R3 ;  /* 0x00000003060075a7 */ /* 0x001064000800017f */
[----:B-1----:R-:W-:Y:S05]  /*74e0*/  @!P0 NANOSLEEP.SYNCS 0x989680 ;  /* 0x009896800000895d */ /* 0x002fea0003900000 */
[----:B------:R-:W1:Y:S02]  /*74f0*/  @!P0 SYNCS.PHASECHK.TRANS64 P0, [R6+URZ], R3 ;  /* 0x00000003060085a7 */ /* 0x000e64000800007f */
[----:B-1----:R-:W-:Y:S05]  /*7500*/  @!P0 BRA `(.L_x_192) ;  /* 0xfffffffc00f08947 */ /* 0x002fea000383ffff */
[----:B------:R-:W-:Y:S05]  /*7510*/  BRA `(.L_x_210) ;  /* 0xfffffff800587947 */ /* 0x000fea000383ffff */
.L_x_193:
[----:B0-----:R0:W1:Y:S02]  /*7520*/  SYNCS.PHASECHK.TRANS64.TRYWAIT P0, [R7+URZ], R4 ;  /* 0x00000004070075a7 */ /* 0x001064000800017f */
[----:B-1----:R-:W-:Y:S05]  /*7530*/  @!P0 NANOSLEEP.SYNCS 0x989680 ;  /* 0x009896800000895d */ /* 0x002fea0003900000 */
[----:B------:R-:W1:Y:S02]  /*7540*/  @!P0 SYNCS.PHASECHK.TRANS64 P0, [R7+URZ], R4 ;  /* 0x00000004070085a7 */ /* 0x000e64000800007f */
[----:B-1----:R-:W-:Y:S05]  /*7550*/  @!P0 BRA `(.L_x_193) ;  /* 0xfffffffc00f08947 */ /* 0x002fea000383ffff */
[----:B------:R-:W-:Y:S05]  /*7560*/  BRA `(.L_x_211) ;  /* 0xfffffff800687947 */ /* 0x000fea000383ffff */
.L_x_194:
[----:B0-----:R0:W1:Y:S02]  /*7570*/  SYNCS.PHASECHK.TRANS64.TRYWAIT P0, [R6+URZ], R3 ;  /* 0x00000003060075a7 */ /* 0x001064000800017f */
[----:B-1----:R-:W-:Y:S05]  /*7580*/  @!P0 NANOSLEEP.SYNCS 0x989680 ;  /* 0x009896800000895d */ /* 0x002fea0003900000 */
[----:B------:R-:W1:Y:S02]  /*7590*/  @!P0 SYNCS.PHASECHK.TRANS64 P0, [R6+URZ], R3 ;  /* 0x00000003060085a7 */ /* 0x000e64000800007f */
[----:B-1----:R-:W-:Y:S05]  /*75a0*/  @!P0 BRA `(.L_x_194) ;  /* 0xfffffffc00f08947 */ /* 0x002fea000383ffff */
[----:B------:R-:W-:Y:S05]  /*75b0*/  BRA `(.L_x_212) ;  /* 0xfffffff800787947 */ /* 0x000fea000383ffff */
.L_x_195:
[----:B0-----:R0:W1:Y:S02]  /*75c0*/  SYNCS.PHASECHK.TRANS64.TRYWAIT P0, [R7+URZ], R4 ;  /* 0x00000004070075a7 */ /* 0x001064000800017f */
[----:B-1----:R-:W-:Y:S05]  /*75d0*/  @!P0 NANOSLEEP.SYNCS 0x989680 ;  /* 0x009896800000895d */ /* 0x002fea0003900000 */
[----:B------:R-:W1:Y:S02]  /*75e0*/  @!P0 SYNCS.PHASECHK.TRANS64 P0, [R7+URZ], R4 ;  /* 0x00000004070085a7 */ /* 0x000e64000800007f */
[----:B-1----:R-:W-:Y:S05]  /*75f0*/  @!P0 BRA `(.L_x_195) ;  /* 0xfffffffc00f08947 */ /* 0x002fea000383ffff */
[----:B------:R-:W-:Y:S05]  /*7600*/  BRA `(.L_x_213) ;  /* 0xfffffff800887947 */ /* 0x000fea000383ffff */
.L_x_196:
[----:B-1----:R1:W2:Y:S02]  /*7610*/  SYNCS.PHASECHK.TRANS64.TRYWAIT P0, [R6+URZ], R3 ;  /* 0x00000003060075a7 */ /* 0x0022a4000800017f */
[----:B--2---:R-:W-:Y:S05]  /*7620*/  @!P0 NANOSLEEP.SYNCS 0x989680 ;  /* 0x009896800000895d */ /* 0x004fea0003900000 */
[----:B------:R-:W2:Y:S02]  /*7630*/  @!P0 SYNCS.PHASECHK.TRANS64 P0, [R6+URZ], R3 ;  /* 0x00000003060085a7 */ /* 0x000ea4000800007f */
[----:B--2---:R-:W-:Y:S05]  /*7640*/  @!P0 BRA `(.L_x_196) ;  /* 0xfffffffc00f08947 */ /* 0x004fea000383ffff */
[----:B------:R-:W-:Y:S05]  /*7650*/  BRA `(.L_x_214) ;  /* 0xfffffff800907947 */ /* 0x000fea000383ffff */
.L_x_215:
[----:B------:R-:W-:-:S00]  /*7660*/  BRA `(.L_x_215) ;  /* 0xfffffffc00fc7947 */ /* 0x000fc0000383ffff */
[----:B------:R-:W-:-:S00]  /*7670*/  NOP ;  /* 0x0000000000007918 */ /* 0x000fc00000000000 */
        /* <DEDUP_REMOVED lines=8> */
.L_x_216:


//--------------------- .nv.global.init           --------------------------
	.section	.nv.global.init,"aw",@progbits
.nv.global.init:
	.type		$str$22,@object
	.size		$str$22,($str$23 - $str$22)
$str$22:
        /*0000*/ 	.byte	0x6b, 0x5f, 0x74, 0x69, 0x6c, 0x65, 0x5f, 0x63, 0x6f, 0x75, 0x6e, 0x74, 0x20, 0x3e, 0x3d, 0x20
        /*0010*/ 	.byte	0x31, 0x00
	.type		$str$23,@object
	.size		$str$23,(__unnamed_1 - $str$23)
$str$23:
        /*0012*/ 	.byte	0x2f, 0x74, 0x6d, 0x70, 0x2f, 0x63, 0x75, 0x74, 0x6c, 0x61, 0x73, 0x73, 0x5f, 0x73, 0x77, 0x65
        /*0022*/ 	.byte	0x65, 0x70, 0x5f, 0x73, 0x72, 0x63, 0x2f, 0x69, 0x6e, 0x63, 0x6c, 0x75, 0x64, 0x65, 0x2f, 0x63
        /*0032*/ 	.byte	0x75, 0x74, 0x6c, 0x61, 0x73, 0x73, 0x2f, 0x67, 0x65, 0x6d, 0x6d, 0x2f, 0x63, 0x6f, 0x6c, 0x6c
        /*0042*/ 	.byte	0x65, 0x63, 0x74, 0x69, 0x76, 0x65, 0x2f, 0x73, 0x6d, 0x39, 0x30, 0x5f, 0x6d, 0x6d, 0x61, 0x5f
        /*0052*/ 	.byte	0x74, 0x6d, 0x61, 0x5f, 0x67, 0x6d, 0x6d, 0x61, 0x5f, 0x73, 0x73, 0x5f, 0x77, 0x61, 0x72, 0x70
        /*0062*/ 	.byte	0x73, 0x70, 0x65, 0x63, 0x69, 0x61, 0x6c, 0x69, 0x7a, 0x65, 0x64, 0x2e, 0x68, 0x70, 0x70, 0x00
	.type		__unnamed_1,@object
	.size		__unnamed_1,(.L_0 - __unnamed_1)
__unnamed_1:
        /*0072*/ 	.byte	0x76, 0x6f, 0x69, 0x64, 0x20, 0x63, 0x75, 0x74, 0x6c, 0x61, 0x73, 0x73, 0x3a, 0x3a, 0x67, 0x65
        /* <DEDUP_REMOVED lines=173> */
        /*0b52*/ 	.byte	0x74, 0x79, 0x5d, 0x00
.L_0:


//--------------------- .nv.shared._ZN7cutlass13device_kernelINS_4gemm6kernel13GemmUniversalIN4cute5tupleIJiiiiEEENS1_10collective13CollectiveMmaINS1_34MainloopSm90TmaGmmaWarpSpecializedILi9ENS5_IJNS4_1CILi2EEESB_NSA_ILi1EEEEEENS1_32KernelTmaWarpSpecializedPingpongEEENS5_IJNSA_ILi64EEENSA_ILi128EEESH_EEEaNS5_IJlSC_lEEEaSJ_NS4_8TiledMMAINS4_8MMA_AtomIJNS4_4SM904GMMA27MMA_64x128x32_S32S8S8_SS_TNEEEENS4_6LayoutINS5_IJSC_SC_SC_EEENS5_IJNSA_ILi0EEESS_SS_EEEEENS5_IJNS4_10UnderscoreESV_SV_EEEEENS4_23SM90_TMA_LOAD_MULTICASTENS4_14ComposedLayoutINS4_7SwizzleILi3ELi4ELi3EEENS4_18smem_ptr_flag_bitsILi8EEENSQ_INS5_IJNSA_ILi8EEESH_EEENS5_IJSH_SC_EEEEEEEvNS4_8identityESY_S18_vS19_EENS_8epilogue10collective6detail29Sm90TmaWarpSpecializedAdapterINS1C_15DefaultEpilogueIaSJ_SJ_NS1B_6thread17LinearCombinationIaLi1EiiLNS1G_9ScaleType4KindE0ELNS_15FloatRoundStyleE2EaEENS1_15EpilogueDefaultEEEEEvvEEEEvNT_6ParamsE --------------------------
	.section	.nv.shared._ZN7cutlass13device_kernelINS_4gemm6kernel13GemmUniversalIN4cute5tupleIJiiiiEEENS1_10collective13CollectiveMmaINS1_34MainloopSm90TmaGmmaWarpSpecializedILi9ENS5_IJNS4_1CILi2EEESB_NSA_ILi1EEEEEENS1_32KernelTmaWarpSpecializedPingpongEEENS5_IJNSA_ILi64EEENSA_ILi128EEESH_EEEaNS5_IJlSC_lEEEaSJ_NS4_8TiledMMAINS4_8MMA_AtomIJNS4_4SM904GMMA27MMA_64x128x32_S32S8S8_SS_TNEEEENS4_6LayoutINS5_IJSC_SC_SC_EEENS5_IJNSA_ILi0EEESS_SS_EEEEENS5_IJNS4_10UnderscoreESV_SV_EEEEENS4_23SM90_TMA_LOAD_MULTICASTENS4_14ComposedLayoutINS4_7SwizzleILi3ELi4ELi3EEENS4_18smem_ptr_flag_bitsILi8EEENSQ_INS5_IJNSA_ILi8EEESH_EEENS5_IJSH_SC_EEEEEEEvNS4_8identityESY_S18_vS19_EENS_8epilogue10collective6detail29Sm90TmaWarpSpecializedAdapterINS1C_15DefaultEpilogueIaSJ_SJ_NS1B_6thread17LinearCombinationIaLi1EiiLNS1G_9ScaleType4KindE0ELNS_15FloatRoundStyleE2EaEENS1_15EpilogueDefaultEEEEEvvEEEEvNT_6ParamsE,"aw",@nobits
	.sectionflags	@""
	.align	16
	.zero		1024


//--------------------- .nv.shared.reserved.0     --------------------------
	.section	.nv.shared.reserved.0,"aw",@nobits
	.weak		__nv_reservedSMEM_offset_0_alias
	.size		__nv_reservedSMEM_offset_0_alias, 0, 0
	.other		__nv_reservedSMEM_offset_0_alias,@"STO_CUDA_RESERVED_SHARED STV_DEFAULT"
__nv_reservedSMEM_offset_0_alias:
	.zero		0


//--------------------- .nv.global                --------------------------
	.section	.nv.global,"aw",@nobits
.nv.global:
	.type		_ZN40_INTERNAL_96c3aeb2_4_k_cu_dd60d161_256874cute1_E,@object
	.size		_ZN40_INTERNAL_96c3aeb2_4_k_cu_dd60d161_256874cute1_E,(_ZN40_INTERNAL_96c3aeb2_4_k_cu_dd60d161_256874cuda3std3__45__cpo6cbeginE - _ZN40_INTERNAL_96c3aeb2_4_k_cu_dd60d161_256874cute1_E)
_ZN40_INTERNAL_96c3aeb2_4_k_cu_dd60d161_256874cute1_E:
	.zero		1
	.type		_ZN40_INTERNAL_96c3aeb2_4_k_cu_dd60d161_256874cuda3std3__45__cpo6cbeginE,@object
	.size		_ZN40_INTERNAL_96c3aeb2_4_k_cu_dd60d161_256874cuda3std3__45__cpo6cbeginE,(_ZN40_INTERNAL_96c3aeb2_4_k_cu_dd60d161_256874cuda3std3__48in_placeE - _ZN40_INTERNAL_96c3aeb2_4_k_cu_dd60d161_256874cuda3std3__45__cpo6cbeginE)
_ZN40_INTERNAL_96c3aeb2_4_k_cu_dd60d161_256874cuda3std3__45__cpo6cbeginE:
	.zero		1
	.type		_ZN40_INTERNAL_96c3aeb2_4_k_cu_dd60d161_256874cuda3std3__48in_placeE,@object
	.size		_ZN40_INTERNAL_96c3aeb2_4_k_cu_dd60d161_256874cuda3std3__48in_placeE,(_ZN40_INTERNAL_96c3aeb2_4_k_cu_dd60d161_256874cuda3std6ranges3__45__cpo9iter_moveE - _ZN40_INTERNAL_96c3aeb2_4_k_cu_dd60d161_256874cuda3std3__48in_placeE)
_ZN40_INTERNAL_96c3aeb2_4_k_cu_dd60d161_256874cuda3std3__48in_placeE:
	.zero		1
	.type		_ZN40_INTERNAL_96c3aeb2_4_k_cu_dd60d161_256874cuda3std6ranges3__45__cpo9iter_moveE,@object
	.size		_ZN40_INTERNAL_96c3aeb2_4_k_cu_dd60d161_256874cuda3std6ranges3__45__cpo9iter_moveE,(_ZN40_INTERNAL_96c3aeb2_4_k_cu_dd60d161_256874cuda3std3__45__cpo5beginE - _ZN40_INTERNAL_96c3aeb2_4_k_cu_dd60d161_256874cuda3std6ranges3__45__cpo9iter_moveE)
_ZN40_INTERNAL_96c3aeb2_4_k_cu_dd60d161_256874cuda3std6ranges3__45__cpo9iter_moveE:
	.zero		1
	.type		_ZN40_INTERNAL_96c3aeb2_4_k_cu_dd60d161_256874cuda3std3__45__cpo5beginE,@object
	.size		_ZN40_INTERNAL_96c3aeb2_4_k_cu_dd60d161_256874cuda3std3__45__cpo5beginE,(_ZN40_INTERNAL_96c3aeb2_4_k_cu_dd60d161_256874cuda3std3__442_GLOBAL__N__96c3aeb2_4_k_cu_dd60d161_256876ignoreE - _ZN40_INTERNAL_96c3aeb2_4_k_cu_dd60d161_256874cuda3std3__45__cpo5beginE)
_ZN40_INTERNAL_96c3aeb2_4_k_cu_dd60d161_256874cuda3std3__45__cpo5beginE:
	.zero		1
	.type		_ZN40_INTERNAL_96c3aeb2_4_k_cu_dd60d161_256874cuda3std3__442_GLOBAL__N__96c3aeb2_4_k_cu_dd60d161_256876ignoreE,@object
	.size		_ZN40_INTERNAL_96c3aeb2_4_k_cu_dd60d161_256874cuda3std3__442_GLOBAL__N__96c3aeb2_4_k_cu_dd60d161_256876ignoreE,(_ZN40_INTERNAL_96c3aeb2_4_k_cu_dd60d161_256874cute7productE - _ZN40_INTERNAL_96c3aeb2_4_k_cu_dd60d161_256874cuda3std3__442_GLOBAL__N__96c3aeb2_4_k_cu_dd60d161_256876ignoreE)
_ZN40_INTERNAL_96c3aeb2_4_k_cu_dd60d161_256874cuda3std3__442_GLOBAL__N__96c3aeb2_4_k_cu_dd60d161_256876ignoreE:
	.zero		1
	.type		_ZN40_INTERNAL_96c3aeb2_4_k_cu_dd60d161_256874cute7productE,@object
	.size		_ZN40_INTERNAL_96c3aeb2_4_k_cu_dd60d161_256874cute7productE,(_ZN40_INTERNAL_96c3aeb2_4_k_cu_dd60d161_256874cuda3std3__45__cpo3endE - _ZN40_INTERNAL_96c3aeb2_4_k_cu_dd60d161_256874cute7productE)
_ZN40_INTERNAL_96c3aeb2_4_k_cu_dd60d161_256874cute7productE:
	.zero		1
	.type		_ZN40_INTERNAL_96c3aeb2_4_k_cu_dd60d161_256874cuda3std3__45__cpo3endE,@object
	.size		_ZN40_INTERNAL_96c3aeb2_4_k_cu_dd60d161_256874cuda3std3__45__cpo3endE,(_ZN40_INTERNAL_96c3aeb2_4_k_cu_dd60d161_256874cuda3std3__419piecewise_constructE - _ZN40_INTERNAL_96c3aeb2_4_k_cu_dd60d161_256874cuda3std3__45__cpo3endE)
_ZN40_INTERNAL_96c3aeb2_4_k_cu_dd60d161_256874cuda3std3__45__cpo3endE:
	.zero		1
	.type		_ZN40_INTERNAL_96c3aeb2_4_k_cu_dd60d161_256874cuda3std3__419piecewise_constructE,@object
	.size		_ZN40_INTERNAL_96c3aeb2_4_k_cu_dd60d161_256874cuda3std3__419piecewise_constructE,(_ZN40_INTERNAL_96c3aeb2_4_k_cu_dd60d161_256874cuda3std3__45__cpo4cendE - _ZN40_INTERNAL_96c3aeb2_4_k_cu_dd60d161_256874cuda3std3__419piecewise_constructE)
_ZN40_INTERNAL_96c3aeb2_4_k_cu_dd60d161_256874cuda3std3__419piecewise_constructE:
	.zero		1
	.type		_ZN40_INTERNAL_96c3aeb2_4_k_cu_dd60d161_256874cuda3std3__45__cpo4cendE,@object
	.size		_ZN40_INTERNAL_96c3aeb2_4_k_cu_dd60d161_256874cuda3std3__45__cpo4cendE,(_ZN40_INTERNAL_96c3aeb2_4_k_cu_dd60d161_256874cuda3std6ranges3__45__cpo4swapE - _ZN40_INTERNAL_96c3aeb2_4_k_cu_dd60d161_256874cuda3std3__45__cpo4cendE)
_ZN40_INTERNAL_96c3aeb2_4_k_cu_dd60d161_256874cuda3std3__45__cpo4cendE:
	.zero		1
	.type		_ZN40_INTERNAL_96c3aeb2_4_k_cu_dd60d161_256874cuda3std6ranges3__45__cpo4swapE,@object
	.size		_ZN40_INTERNAL_96c3aeb2_4_k_cu_dd60d161_256874cuda3std6ranges3__45__cpo4swapE,(.L_8 - _ZN40_INTERNAL_96c3aeb2_4_k_cu_dd60d161_256874cuda3std6ranges3__45__cpo4swapE)
_ZN40_INTERNAL_96c3aeb2_4_k_cu_dd60d161_256874cuda3std6ranges3__45__cpo4swapE:
	.zero		1
.L_8:


//--------------------- .nv.constant0._ZN7cutlass13device_kernelINS_4gemm6kernel13GemmUniversalIN4cute5tupleIJiiiiEEENS1_10collective13CollectiveMmaINS1_34MainloopSm90TmaGmmaWarpSpecializedILi9ENS5_IJNS4_1CILi2EEESB_NSA_ILi1EEEEEENS1_32KernelTmaWarpSpecializedPingpongEEENS5_IJNSA_ILi64EEENSA_ILi128EEESH_EEEaNS5_IJlSC_lEEEaSJ_NS4_8TiledMMAINS4_8MMA_AtomIJNS4_4SM904GMMA27MMA_64x128x32_S32S8S8_SS_TNEEEENS4_6LayoutINS5_IJSC_SC_SC_EEENS5_IJNSA_ILi0EEESS_SS_EEEEENS5_IJNS4_10UnderscoreESV_SV_EEEEENS4_23SM90_TMA_LOAD_MULTICASTENS4_14ComposedLayoutINS4_7SwizzleILi3ELi4ELi3EEENS4_18smem_ptr_flag_bitsILi8EEENSQ_INS5_IJNSA_ILi8EEESH_EEENS5_IJSH_SC_EEEEEEEvNS4_8identityESY_S18_vS19_EENS_8epilogue10collective6detail29Sm90TmaWarpSpecializedAdapterINS1C_15DefaultEpilogueIaSJ_SJ_NS1B_6thread17LinearCombinationIaLi1EiiLNS1G_9ScaleType4KindE0ELNS_15FloatRoundStyleE2EaEENS1_15EpilogueDefaultEEEEEvvEEEEvNT_6ParamsE --------------------------
	.section	.nv.constant0._ZN7cutlass13device_kernelINS_4gemm6kernel13GemmUniversalIN4cute5tupleIJiiiiEEENS1_10collective13CollectiveMmaINS1_34MainloopSm90TmaGmmaWarpSpecializedILi9ENS5_IJNS4_1CILi2EEESB_NSA_ILi1EEEEEENS1_32KernelTmaWarpSpecializedPingpongEEENS5_IJNSA_ILi64EEENSA_ILi128EEESH_EEEaNS5_IJlSC_lEEEaSJ_NS4_8TiledMMAINS4_8MMA_AtomIJNS4_4SM904GMMA27MMA_64x128x32_S32S8S8_SS_TNEEEENS4_6LayoutINS5_IJSC_SC_SC_EEENS5_IJNSA_ILi0EEESS_SS_EEEEENS5_IJNS4_10UnderscoreESV_SV_EEEEENS4_23SM90_TMA_LOAD_MULTICASTENS4_14ComposedLayoutINS4_7SwizzleILi3ELi4ELi3EEENS4_18smem_ptr_flag_bitsILi8EEENSQ_INS5_IJNSA_ILi8EEESH_EEENS5_IJSH_SC_EEEEEEEvNS4_8identityESY_S18_vS19_EENS_8epilogue10collective6detail29Sm90TmaWarpSpecializedAdapterINS1C_15DefaultEpilogueIaSJ_SJ_NS1B_6thread17LinearCombinationIaLi1EiiLNS1G_9ScaleType4KindE0ELNS_15FloatRoundStyleE2EaEENS1_15EpilogueDefaultEEEEEvvEEEEvNT_6ParamsE,"a",@progbits
	.sectionflags	@""
	.align	4
.nv.constant0._ZN7cutlass13device_kernelINS_4gemm6kernel13GemmUniversalIN4cute5tupleIJiiiiEEENS1_10collective13CollectiveMmaINS1_34MainloopSm90TmaGmmaWarpSpecializedILi9ENS5_IJNS4_1CILi2EEESB_NSA_ILi1EEEEEENS1_32KernelTmaWarpSpecializedPingpongEEENS5_IJNSA_ILi64EEENSA_ILi128EEESH_EEEaNS5_IJlSC_lEEEaSJ_NS4_8TiledMMAINS4_8MMA_AtomIJNS4_4SM904GMMA27MMA_64x128x32_S32S8S8_SS_TNEEEENS4_6LayoutINS5_IJSC_SC_SC_EEENS5_IJNSA_ILi0EEESS_SS_EEEEENS5_IJNS4_10UnderscoreESV_SV_EEEEENS4_23SM90_TMA_LOAD_MULTICASTENS4_14ComposedLayoutINS4_7SwizzleILi3ELi4ELi3EEENS4_18smem_ptr_flag_bitsILi8EEENSQ_INS5_IJNSA_ILi8EEESH_EEENS5_IJSH_SC_EEEEEEEvNS4_8identityESY_S18_vS19_EENS_8epilogue10collective6detail29Sm90TmaWarpSpecializedAdapterINS1C_15DefaultEpilogueIaSJ_SJ_NS1B_6thread17LinearCombinationIaLi1EiiLNS1G_9ScaleType4KindE0ELNS_15FloatRoundStyleE2EaEENS1_15EpilogueDefaultEEEEEvvEEEEvNT_6ParamsE:
	.zero		1664


//--------------------- SYMBOLS --------------------------

	.type		.nv.reservedSmem.offset0,@object
	.size		.nv.reservedSmem.offset0,0x4
	.type		__assertfail,@function
